	.target	sm_90a

	.elftype	@"ET_EXEC"


//--------------------- .note.nv.tkinfo           --------------------------
	.section	.note.nv.tkinfo,"",@"SHT_NOTE"
	.sectionflags	@"SHF_NOTE_NV_TKINFO"
	.tkinfo
        /*0018*/ 	.word	0x00000002
        /*0030*/ 	.string	""
        /*0030*/ 	.string	"ptxas"
        /*0030*/ 	.string	"Cuda compilation tools, release 13.0, V13.0.88"
        /*0030*/ 	.string	"Build cuda_13.0.r13.0/compiler.36424714_0"
        /*0030*/ 	.string	"-arch sm_90a -m 64 "



//--------------------- .note.nv.cuinfo           --------------------------
	.section	.note.nv.cuinfo,"",@"SHT_NOTE"
	.sectionflags	@"SHF_NOTE_NV_CUINFO"
        /*0018*/ 	.short	0x0002
        /*001a*/ 	.short	0x005a
        /*001c*/ 	.short	0x0082
	.zero		2


//--------------------- .nv.info                  --------------------------
	.section	.nv.info,"",@"SHT_CUDA_INFO"
	.align	4


	//----- nvinfo : EIATTR_REGCOUNT
	.align		4
        /*0000*/ 	.byte	0x04, 0x2f
        /*0002*/ 	.short	(.L_12 - .L_11)
	.align		4
.L_11:
        /*0004*/ 	.word	index@(_ZN7cutlass13device_kernelINS_4gemm6kernel13GemmUniversalIN4cute5tupleIJiiiiEEENS1_10collective13CollectiveMmaINS1_40MainloopSm90TmaGmmaWarpSpecializedSparseILi16ENS5_IJNS4_1CILi2EEENSA_ILi1EEESC_EEENS1_35KernelTmaWarpSpecializedCooperativeEEENS5_IJNSA_ILi256EEENSA_ILi64EEESH_EEEaNS5_IJNS4_6LayoutINS5_IJiNS5_IJSB_iEEEiEEENS5_IJlNS5_IJSC_SB_EEElEEEEENSJ_INS5_IJNS5_IJSH_iEEESP_iEEENS5_IJNS5_IJSH_NSA_ILi4096EEEEEENS5_IJSC_lEEElEEEEEEEEaNS5_IJlSC_lEEENS4_8TiledMMAINS4_8MMA_AtomIJNS4_4SM904GMMA6SPARSE27GMMA_64x64x64_S32S8S8_SS_TNILNS11_9SparseSelE0EEEEEENSJ_ISD_NS5_IJSC_NSA_ILi0EEES17_EEEEENS5_IJNS4_10UnderscoreES1A_S1A_EEEEENS4_13SM90_TMA_LOADENS4_14ComposedLayoutINS4_7SwizzleILi1ELi4ELi3EEENS4_25smem_sparse_ptr_flag_bitsILi2ELi8EEENSJ_INS5_IJNS5_IJSC_NSA_ILi8EEEEEENS5_IJSB_NSA_ILi32EEEEEEEEENS5_IJNS5_IJS17_SH_EEESM_EEEEEEEvNS4_8identityENS4_23SM90_TMA_LOAD_MULTICASTENS1E_INS1F_ILi2ELi4ELi3EEENS4_18smem_ptr_flag_bitsILi8EEENSJ_INS5_IJS1J_SH_EEENS5_IJSH_SC_EEEEEEEvS1S_EENS_8epilogue10collective6detail29Sm90TmaWarpSpecializedAdapterINS23_15DefaultEpilogueIiNS5_IJSC_llEEES27_NS22_6thread17LinearCombinationIiLi1EiiLNS28_9ScaleType4KindE0ELNS_15FloatRoundStyleE2EiEENS1_15EpilogueDefaultEEEEEvvEEEEvNT_6ParamsE)
        /*0008*/ 	.word	0x000000a8


	//----- nvinfo : EIATTR_FRAME_SIZE
	.align		4
.L_12:
        /*000c*/ 	.byte	0x04, 0x11
        /*000e*/ 	.short	(.L_14 - .L_13)
	.align		4
.L_13:
        /*0010*/ 	.word	index@(_ZN7cutlass13device_kernelINS_4gemm6kernel13GemmUniversalIN4cute5tupleIJiiiiEEENS1_10collective13CollectiveMmaINS1_40MainloopSm90TmaGmmaWarpSpecializedSparseILi16ENS5_IJNS4_1CILi2EEENSA_ILi1EEESC_EEENS1_35KernelTmaWarpSpecializedCooperativeEEENS5_IJNSA_ILi256EEENSA_ILi64EEESH_EEEaNS5_IJNS4_6LayoutINS5_IJiNS5_IJSB_iEEEiEEENS5_IJlNS5_IJSC_SB_EEElEEEEENSJ_INS5_IJNS5_IJSH_iEEESP_iEEENS5_IJNS5_IJSH_NSA_ILi4096EEEEEENS5_IJSC_lEEElEEEEEEEEaNS5_IJlSC_lEEENS4_8TiledMMAINS4_8MMA_AtomIJNS4_4SM904GMMA6SPARSE27GMMA_64x64x64_S32S8S8_SS_TNILNS11_9SparseSelE0EEEEEENSJ_ISD_NS5_IJSC_NSA_ILi0EEES17_EEEEENS5_IJNS4_10UnderscoreES1A_S1A_EEEEENS4_13SM90_TMA_LOADENS4_14ComposedLayoutINS4_7SwizzleILi1ELi4ELi3EEENS4_25smem_sparse_ptr_flag_bitsILi2ELi8EEENSJ_INS5_IJNS5_IJSC_NSA_ILi8EEEEEENS5_IJSB_NSA_ILi32EEEEEEEEENS5_IJNS5_IJS17_SH_EEESM_EEEEEEEvNS4_8identityENS4_23SM90_TMA_LOAD_MULTICASTENS1E_INS1F_ILi2ELi4ELi3EEENS4_18smem_ptr_flag_bitsILi8EEENSJ_INS5_IJS1J_SH_EEENS5_IJSH_SC_EEEEEEEvS1S_EENS_8epilogue10collective6detail29Sm90TmaWarpSpecializedAdapterINS23_15DefaultEpilogueIiNS5_IJSC_llEEES27_NS22_6thread17LinearCombinationIiLi1EiiLNS28_9ScaleType4KindE0ELNS_15FloatRoundStyleE2EiEENS1_15EpilogueDefaultEEEEEvvEEEEvNT_6ParamsE)
        /*0014*/ 	.word	0x00000000


	//----- nvinfo : EIATTR_MIN_STACK_SIZE
	.align		4
.L_14:
        /*0018*/ 	.byte	0x04, 0x12
        /*001a*/ 	.short	(.L_16 - .L_15)
	.align		4
.L_15:
        /*001c*/ 	.word	index@(_ZN7cutlass13device_kernelINS_4gemm6kernel13GemmUniversalIN4cute5tupleIJiiiiEEENS1_10collective13CollectiveMmaINS1_40MainloopSm90TmaGmmaWarpSpecializedSparseILi16ENS5_IJNS4_1CILi2EEENSA_ILi1EEESC_EEENS1_35KernelTmaWarpSpecializedCooperativeEEENS5_IJNSA_ILi256EEENSA_ILi64EEESH_EEEaNS5_IJNS4_6LayoutINS5_IJiNS5_IJSB_iEEEiEEENS5_IJlNS5_IJSC_SB_EEElEEEEENSJ_INS5_IJNS5_IJSH_iEEESP_iEEENS5_IJNS5_IJSH_NSA_ILi4096EEEEEENS5_IJSC_lEEElEEEEEEEEaNS5_IJlSC_lEEENS4_8TiledMMAINS4_8MMA_AtomIJNS4_4SM904GMMA6SPARSE27GMMA_64x64x64_S32S8S8_SS_TNILNS11_9SparseSelE0EEEEEENSJ_ISD_NS5_IJSC_NSA_ILi0EEES17_EEEEENS5_IJNS4_10UnderscoreES1A_S1A_EEEEENS4_13SM90_TMA_LOADENS4_14ComposedLayoutINS4_7SwizzleILi1ELi4ELi3EEENS4_25smem_sparse_ptr_flag_bitsILi2ELi8EEENSJ_INS5_IJNS5_IJSC_NSA_ILi8EEEEEENS5_IJSB_NSA_ILi32EEEEEEEEENS5_IJNS5_IJS17_SH_EEESM_EEEEEEEvNS4_8identityENS4_23SM90_TMA_LOAD_MULTICASTENS1E_INS1F_ILi2ELi4ELi3EEENS4_18smem_ptr_flag_bitsILi8EEENSJ_INS5_IJS1J_SH_EEENS5_IJSH_SC_EEEEEEEvS1S_EENS_8epilogue10collective6detail29Sm90TmaWarpSpecializedAdapterINS23_15DefaultEpilogueIiNS5_IJSC_llEEES27_NS22_6thread17LinearCombinationIiLi1EiiLNS28_9ScaleType4KindE0ELNS_15FloatRoundStyleE2EiEENS1_15EpilogueDefaultEEEEEvvEEEEvNT_6ParamsE)
        /*0020*/ 	.word	0x00000000
.L_16:


//--------------------- .nv.compat                --------------------------
	.section	.nv.compat,"",@"SHT_CUDA_COMPAT_INFO"
	.align	4
        /*0000*/ 	.byte	0x02, 0x09, 0x01, 0x00, 0x02, 0x02, 0x04, 0x00, 0x02, 0x05, 0x05, 0x00, 0x03, 0x07, 0x01, 0x01
        /*0010*/ 	.byte	0x02, 0x03, 0x01, 0x00, 0x02, 0x06, 0x01, 0x00, 0x04, 0x0b, 0x08, 0x00, 0x00, 0x00, 0x00, 0x00
        /*0020*/ 	.byte	0x00, 0x00, 0x00, 0x00


//--------------------- .nv.info._ZN7cutlass13device_kernelINS_4gemm6kernel13GemmUniversalIN4cute5tupleIJiiiiEEENS1_10collective13CollectiveMmaINS1_40MainloopSm90TmaGmmaWarpSpecializedSparseILi16ENS5_IJNS4_1CILi2EEENSA_ILi1EEESC_EEENS1_35KernelTmaWarpSpecializedCooperativeEEENS5_IJNSA_ILi256EEENSA_ILi64EEESH_EEEaNS5_IJNS4_6LayoutINS5_IJiNS5_IJSB_iEEEiEEENS5_IJlNS5_IJSC_SB_EEElEEEEENSJ_INS5_IJNS5_IJSH_iEEESP_iEEENS5_IJNS5_IJSH_NSA_ILi4096EEEEEENS5_IJSC_lEEElEEEEEEEEaNS5_IJlSC_lEEENS4_8TiledMMAINS4_8MMA_AtomIJNS4_4SM904GMMA6SPARSE27GMMA_64x64x64_S32S8S8_SS_TNILNS11_9SparseSelE0EEEEEENSJ_ISD_NS5_IJSC_NSA_ILi0EEES17_EEEEENS5_IJNS4_10UnderscoreES1A_S1A_EEEEENS4_13SM90_TMA_LOADENS4_14ComposedLayoutINS4_7SwizzleILi1ELi4ELi3EEENS4_25smem_sparse_ptr_flag_bitsILi2ELi8EEENSJ_INS5_IJNS5_IJSC_NSA_ILi8EEEEEENS5_IJSB_NSA_ILi32EEEEEEEEENS5_IJNS5_IJS17_SH_EEESM_EEEEEEEvNS4_8identityENS4_23SM90_TMA_LOAD_MULTICASTENS1E_INS1F_ILi2ELi4ELi3EEENS4_18smem_ptr_flag_bitsILi8EEENSJ_INS5_IJS1J_SH_EEENS5_IJSH_SC_EEEEEEEvS1S_EENS_8epilogue10collective6detail29Sm90TmaWarpSpecializedAdapterINS23_15DefaultEpilogueIiNS5_IJSC_llEEES27_NS22_6thread17LinearCombinationIiLi1EiiLNS28_9ScaleType4KindE0ELNS_15FloatRoundStyleE2EiEENS1_15EpilogueDefaultEEEEEvvEEEEvNT_6ParamsE --------------------------
	.section	.nv.info._ZN7cutlass13device_kernelINS_4gemm6kernel13GemmUniversalIN4cute5tupleIJiiiiEEENS1_10collective13CollectiveMmaINS1_40MainloopSm90TmaGmmaWarpSpecializedSparseILi16ENS5_IJNS4_1CILi2EEENSA_ILi1EEESC_EEENS1_35KernelTmaWarpSpecializedCooperativeEEENS5_IJNSA_ILi256EEENSA_ILi64EEESH_EEEaNS5_IJNS4_6LayoutINS5_IJiNS5_IJSB_iEEEiEEENS5_IJlNS5_IJSC_SB_EEElEEEEENSJ_INS5_IJNS5_IJSH_iEEESP_iEEENS5_IJNS5_IJSH_NSA_ILi4096EEEEEENS5_IJSC_lEEElEEEEEEEEaNS5_IJlSC_lEEENS4_8TiledMMAINS4_8MMA_AtomIJNS4_4SM904GMMA6SPARSE27GMMA_64x64x64_S32S8S8_SS_TNILNS11_9SparseSelE0EEEEEENSJ_ISD_NS5_IJSC_NSA_ILi0EEES17_EEEEENS5_IJNS4_10UnderscoreES1A_S1A_EEEEENS4_13SM90_TMA_LOADENS4_14ComposedLayoutINS4_7SwizzleILi1ELi4ELi3EEENS4_25smem_sparse_ptr_flag_bitsILi2ELi8EEENSJ_INS5_IJNS5_IJSC_NSA_ILi8EEEEEENS5_IJSB_NSA_ILi32EEEEEEEEENS5_IJNS5_IJS17_SH_EEESM_EEEEEEEvNS4_8identityENS4_23SM90_TMA_LOAD_MULTICASTENS1E_INS1F_ILi2ELi4ELi3EEENS4_18smem_ptr_flag_bitsILi8EEENSJ_INS5_IJS1J_SH_EEENS5_IJSH_SC_EEEEEEEvS1S_EENS_8epilogue10collective6detail29Sm90TmaWarpSpecializedAdapterINS23_15DefaultEpilogueIiNS5_IJSC_llEEES27_NS22_6thread17LinearCombinationIiLi1EiiLNS28_9ScaleType4KindE0ELNS_15FloatRoundStyleE2EiEENS1_15EpilogueDefaultEEEEEvvEEEEvNT_6ParamsE,"",@"SHT_CUDA_INFO"
	.sectionflags	@""
	.align	4


	//----- nvinfo : EIATTR_CUDA_API_VERSION
	.align		4
        /*0000*/ 	.byte	0x04, 0x37
        /*0002*/ 	.short	(.L_18 - .L_17)
.L_17:
        /*0004*/ 	.word	0x00000082


	//----- nvinfo : EIATTR_KPARAM_INFO
	.align		4
.L_18:
        /*0008*/ 	.byte	0x04, 0x17
        /*000a*/ 	.short	(.L_20 - .L_19)
.L_19:
        /*000c*/ 	.word	0x00000000
        /*0010*/ 	.short	0x0000
        /*0012*/ 	.short	0x0070
        /*0014*/ 	.byte	0x00, 0xf0, 0x01, 0x14


	//----- nvinfo : EIATTR_SPARSE_MMA_MASK
	.align		4
.L_20:
        /*0018*/ 	.byte	0x03, 0x50
        /*001a*/ 	.short	0x0004


	//----- nvinfo : EIATTR_MAXREG_COUNT
	.align		4
        /*001c*/ 	.byte	0x03, 0x1b
        /*001e*/ 	.short	0x00a8


	//----- nvinfo : EIATTR_NUM_BARRIERS
	.align		4
        /*0020*/ 	.byte	0x02, 0x4c
        /*0022*/ 	.byte	0x01
	.zero		1


	//----- nvinfo : EIATTR_MERCURY_ISA_VERSION
	.align		4
        /*0024*/ 	.byte	0x03, 0x5f
        /*0026*/ 	.short	0x0101


	//----- nvinfo : EIATTR_INT_WARP_WIDE_INSTR_OFFSETS
	.align		4
        /*0028*/ 	.byte	0x04, 0x31
        /*002a*/ 	.short	(.L_22 - .L_21)


	//   ....[0]....
.L_21:
        /*002c*/ 	.word	0x000006e0


	//   ....[1]....
        /*0030*/ 	.word	0x00000700


	//   ....[2]....
        /*0034*/ 	.word	0x00000870


	//----- nvinfo : EIATTR_COOP_GROUP_MASK_REGIDS
	.align		4
.L_22:
        /*0038*/ 	.byte	0x04, 0x29
        /*003a*/ 	.short	(.L_24 - .L_23)


	//   ....[0]....
.L_23:
        /*003c*/ 	.word	0xffffffff


	//   ....[1]....
        /*0040*/ 	.word	0xffffffff


	//   ....[2]....
        /*0044*/ 	.word	0xffffffff


	//   ....[3]....
        /*0048*/ 	.word	0xffffffff


	//   ....[4]....
        /*004c*/ 	.word	0xffffffff


	//   ....[5]....
        /*0050*/ 	.word	0xffffffff


	//----- nvinfo : EIATTR_COOP_GROUP_INSTR_OFFSETS
	.align		4
.L_24:
        /*0054*/ 	.byte	0x04, 0x28
        /*0056*/ 	.short	(.L_26 - .L_25)


	//   ....[0]....
.L_25:
        /*0058*/ 	.word	0x00000060


	//   ....[1]....
        /*005c*/ 	.word	0x00000070


	//   ....[2]....
        /*0060*/ 	.word	0x00000160


	//   ....[3]....
        /*0064*/ 	.word	0x000004c0


	//   ....[4]....
        /*0068*/ 	.word	0x000009d0


	//   ....[5]....
        /*006c*/ 	.word	0x00001700


	//----- nvinfo : EIATTR_REG_RECONFIG
	.align		4
.L_26:
        /*0070*/ 	.byte	0x01, 0x54
	.zero		2


	//----- nvinfo : EIATTR_MBARRIER_INSTR_OFFSETS
	.align		4
        /*0074*/ 	.byte	0x04, 0x39
        /*0076*/ 	.short	(.L_28 - .L_27)


	//   ....[0]....
.L_27:
        /*0078*/ 	.word	0x00000280
        /*007c*/ 	.word	0x000000ff
        /*0080*/ 	.word	0x00000000
        /*0084*/ 	.short	0x0100
        /*0086*/ 	.byte	0x08
	.zero		1


	//   ....[1]....
        /*0088*/ 	.word	0x00000290
        /*008c*/ 	.word	0x000000ff
        /*0090*/ 	.word	0x00000080
        /*0094*/ 	.short	0x0100
        /*0096*/ 	.byte	0x08
	.zero		1


	//   ....[2]....
        /*0098*/ 	.word	0x000002a0
        /*009c*/ 	.word	0x000000ff
        /*00a0*/ 	.word	0x00000008
        /*00a4*/ 	.short	0x0100
        /*00a6*/ 	.byte	0x08
	.zero		1


	//   ....[3]....
        /*00a8*/ 	.word	0x000002b0
        /*00ac*/ 	.word	0x000000ff
        /*00b0*/ 	.word	0x00000088
        /*00b4*/ 	.short	0x0100
        /*00b6*/ 	.byte	0x08
	.zero		1


	//   ....[4]....
        /*00b8*/ 	.word	0x000002c0
        /*00bc*/ 	.word	0x000000ff
        /*00c0*/ 	.word	0x00000010
        /*00c4*/ 	.short	0x0100
        /*00c6*/ 	.byte	0x08
	.zero		1


	//   ....[5]....
        /*00c8*/ 	.word	0x000002d0
        /*00cc*/ 	.word	0x000000ff
        /*00d0*/ 	.word	0x00000090
        /*00d4*/ 	.short	0x0100
        /*00d6*/ 	.byte	0x08
	.zero		1


	//   ....[6]....
        /*00d8*/ 	.word	0x000002e0
        /*00dc*/ 	.word	0x000000ff
        /*00e0*/ 	.word	0x00000018
        /*00e4*/ 	.short	0x0100
        /*00e6*/ 	.byte	0x08
	.zero		1


	//   ....[7]....
        /*00e8*/ 	.word	0x000002f0
        /*00ec*/ 	.word	0x000000ff
        /*00f0*/ 	.word	0x00000098
        /*00f4*/ 	.short	0x0100
        /*00f6*/ 	.byte	0x08
	.zero		1


	//   ....[8]....
        /*00f8*/ 	.word	0x00000300
        /*00fc*/ 	.word	0x000000ff
        /*0100*/ 	.word	0x00000020
        /*0104*/ 	.short	0x0100
        /*0106*/ 	.byte	0x08
	.zero		1


	//   ....[9]....
        /*0108*/ 	.word	0x00000310
        /*010c*/ 	.word	0x000000ff
        /*0110*/ 	.word	0x000000a0
        /*0114*/ 	.short	0x0100
        /*0116*/ 	.byte	0x08
	.zero		1


	//   ....[10]....
        /*0118*/ 	.word	0x00000320
        /*011c*/ 	.word	0x000000ff
        /*0120*/ 	.word	0x00000028
        /*0124*/ 	.short	0x0100
        /*0126*/ 	.byte	0x08
	.zero		1


	//   ....[11]....
        /*0128*/ 	.word	0x00000330
        /*012c*/ 	.word	0x000000ff
        /*0130*/ 	.word	0x000000a8
        /*0134*/ 	.short	0x0100
        /*0136*/ 	.byte	0x08
	.zero		1


	//   ....[12]....
        /*0138*/ 	.word	0x00000340
        /*013c*/ 	.word	0x000000ff
        /*0140*/ 	.word	0x00000030
        /*0144*/ 	.short	0x0100
        /*0146*/ 	.byte	0x08
	.zero		1


	//   ....[13]....
        /*0148*/ 	.word	0x00000350
        /*014c*/ 	.word	0x000000ff
        /*0150*/ 	.word	0x000000b0
        /*0154*/ 	.short	0x0100
        /*0156*/ 	.byte	0x08
	.zero		1


	//   ....[14]....
        /*0158*/ 	.word	0x00000360
        /*015c*/ 	.word	0x000000ff
        /*0160*/ 	.word	0x00000038
        /*0164*/ 	.short	0x0100
        /*0166*/ 	.byte	0x08
	.zero		1


	//   ....[15]....
        /*0168*/ 	.word	0x00000370
        /*016c*/ 	.word	0x000000ff
        /*0170*/ 	.word	0x000000b8
        /*0174*/ 	.short	0x0100
        /*0176*/ 	.byte	0x08
	.zero		1


	//   ....[16]....
        /*0178*/ 	.word	0x00000380
        /*017c*/ 	.word	0x000000ff
        /*0180*/ 	.word	0x00000040
        /*0184*/ 	.short	0x0100
        /*0186*/ 	.byte	0x08
	.zero		1


	//   ....[17]....
        /*0188*/ 	.word	0x00000390
        /*018c*/ 	.word	0x000000ff
        /*0190*/ 	.word	0x000000c0
        /*0194*/ 	.short	0x0100
        /*0196*/ 	.byte	0x08
	.zero		1


	//   ....[18]....
        /*0198*/ 	.word	0x000003a0
        /*019c*/ 	.word	0x000000ff
        /*01a0*/ 	.word	0x00000048
        /*01a4*/ 	.short	0x0100
        /*01a6*/ 	.byte	0x08
	.zero		1


	//   ....[19]....
        /*01a8*/ 	.word	0x000003b0
        /*01ac*/ 	.word	0x000000ff
        /*01b0*/ 	.word	0x000000c8
        /*01b4*/ 	.short	0x0100
        /*01b6*/ 	.byte	0x08
	.zero		1


	//   ....[20]....
        /*01b8*/ 	.word	0x000003c0
        /*01bc*/ 	.word	0x000000ff
        /*01c0*/ 	.word	0x00000050
        /*01c4*/ 	.short	0x0100
        /*01c6*/ 	.byte	0x08
	.zero		1


	//   ....[21]....
        /*01c8*/ 	.word	0x000003d0
        /*01cc*/ 	.word	0x000000ff
        /*01d0*/ 	.word	0x000000d0
        /*01d4*/ 	.short	0x0100
        /*01d6*/ 	.byte	0x08
	.zero		1


	//   ....[22]....
        /*01d8*/ 	.word	0x000003e0
        /*01dc*/ 	.word	0x000000ff
        /*01e0*/ 	.word	0x00000058
        /*01e4*/ 	.short	0x0100
        /*01e6*/ 	.byte	0x08
	.zero		1


	//   ....[23]....
        /*01e8*/ 	.word	0x000003f0
        /*01ec*/ 	.word	0x000000ff
        /*01f0*/ 	.word	0x000000d8
        /*01f4*/ 	.short	0x0100
        /*01f6*/ 	.byte	0x08
	.zero		1


	//   ....[24]....
        /*01f8*/ 	.word	0x00000400
        /*01fc*/ 	.word	0x000000ff
        /*0200*/ 	.word	0x00000060
        /*0204*/ 	.short	0x0100
        /*0206*/ 	.byte	0x08
	.zero		1


	//   ....[25]....
        /*0208*/ 	.word	0x00000410
        /*020c*/ 	.word	0x000000ff
        /*0210*/ 	.word	0x000000e0
        /*0214*/ 	.short	0x0100
        /*0216*/ 	.byte	0x08
	.zero		1


	//   ....[26]....
        /*0218*/ 	.word	0x00000420
        /*021c*/ 	.word	0x000000ff
        /*0220*/ 	.word	0x00000068
        /*0224*/ 	.short	0x0100
        /*0226*/ 	.byte	0x08
	.zero		1


	//   ....[27]....
        /*0228*/ 	.word	0x00000430
        /*022c*/ 	.word	0x000000ff
        /*0230*/ 	.word	0x000000e8
        /*0234*/ 	.short	0x0100
        /*0236*/ 	.byte	0x08
	.zero		1


	//   ....[28]....
        /*0238*/ 	.word	0x00000440
        /*023c*/ 	.word	0x000000ff
        /*0240*/ 	.word	0x00000070
        /*0244*/ 	.short	0x0100
        /*0246*/ 	.byte	0x08
	.zero		1


	//   ....[29]....
        /*0248*/ 	.word	0x00000450
        /*024c*/ 	.word	0x000000ff
        /*0250*/ 	.word	0x000000f0
        /*0254*/ 	.short	0x0100
        /*0256*/ 	.byte	0x08
	.zero		1


	//   ....[30]....
        /*0258*/ 	.word	0x00000460
        /*025c*/ 	.word	0x000000ff
        /*0260*/ 	.word	0x00000078
        /*0264*/ 	.short	0x0100
        /*0266*/ 	.byte	0x08
	.zero		1


	//   ....[31]....
        /*0268*/ 	.word	0x00000470
        /*026c*/ 	.word	0x000000ff
        /*0270*/ 	.word	0x000000f8
        /*0274*/ 	.short	0x0100
        /*0276*/ 	.byte	0x08
	.zero		1


	//   ....[32]....
        /*0278*/ 	.word	0x000008f0
        /*027c*/ 	.word	0x000000ff
        /*0280*/ 	.word	0x00000110
        /*0284*/ 	.short	0x0100
        /*0286*/ 	.byte	0x06
	.zero		1


	//   ....[33]....
        /*0288*/ 	.word	0x00000980
        /*028c*/ 	.word	0x000000ff
        /*0290*/ 	.word	0x00000118
        /*0294*/ 	.short	0x0100
        /*0296*/ 	.byte	0x06
	.zero		1


	//   ....[34]....
        /*0298*/ 	.word	0x00001a90
        /*029c*/ 	.word	0x000000ff
        /*02a0*/ 	.word	0x00000000
        /*02a4*/ 	.short	0x010a
        /*02a6*/ 	.byte	0x08
	.zero		1


	//   ....[35]....
        /*02a8*/ 	.word	0x00001af0
        /*02ac*/ 	.word	0x000000ff
        /*02b0*/ 	.word	0x00000000
        /*02b4*/ 	.short	0x010a
        /*02b6*/ 	.byte	0x08
	.zero		1


	//   ....[36]....
        /*02b8*/ 	.word	0x00001c70
        /*02bc*/ 	.word	0x0000000e
        /*02c0*/ 	.word	0x00000000
        /*02c4*/ 	.short	0x0101
        /*02c6*/ 	.byte	0x3f
	.zero		1


	//   ....[37]....
        /*02c8*/ 	.word	0x00007560
        /*02cc*/ 	.word	0x00000014
        /*02d0*/ 	.word	0x00000080
        /*02d4*/ 	.short	0x010a
        /*02d6*/ 	.byte	0x3f
	.zero		1


	//   ....[38]....
        /*02d8*/ 	.word	0x000079d0
        /*02dc*/ 	.word	0x00000007
        /*02e0*/ 	.word	0x00000118
        /*02e4*/ 	.short	0x0101
        /*02e6*/ 	.byte	0x3f
	.zero		1


	//   ....[39]....
        /*02e8*/ 	.word	0x000080f0
        /*02ec*/ 	.word	0x00000005
        /*02f0*/ 	.word	0x00000000
        /*02f4*/ 	.short	0x010a
        /*02f6*/ 	.byte	0x3f
	.zero		1


	//   ....[40]....
        /*02f8*/ 	.word	0x00008170
        /*02fc*/ 	.word	0x00000007
        /*0300*/ 	.word	0x00000000
        /*0304*/ 	.short	0x010a
        /*0306*/ 	.byte	0x3f
	.zero		1


	//   ....[41]....
        /*0308*/ 	.word	0x00008200
        /*030c*/ 	.word	0x00000006
        /*0310*/ 	.word	0x00000000
        /*0314*/ 	.short	0x010a
        /*0316*/ 	.byte	0x3f
	.zero		1


	//   ....[42]....
        /*0318*/ 	.word	0x00008290
        /*031c*/ 	.word	0x00000007
        /*0320*/ 	.word	0x00000000
        /*0324*/ 	.short	0x010a
        /*0326*/ 	.byte	0x3f
	.zero		1


	//   ....[43]....
        /*0328*/ 	.word	0x00008320
        /*032c*/ 	.word	0x00000006
        /*0330*/ 	.word	0x00000000
        /*0334*/ 	.short	0x010a
        /*0336*/ 	.byte	0x3f
	.zero		1


	//   ....[44]....
        /*0338*/ 	.word	0x000083b0
        /*033c*/ 	.word	0x00000007
        /*0340*/ 	.word	0x00000000
        /*0344*/ 	.short	0x010a
        /*0346*/ 	.byte	0x3f
	.zero		1


	//   ....[45]....
        /*0348*/ 	.word	0x00008440
        /*034c*/ 	.word	0x00000006
        /*0350*/ 	.word	0x00000000
        /*0354*/ 	.short	0x010a
        /*0356*/ 	.byte	0x3f
	.zero		1


	//   ....[46]....
        /*0358*/ 	.word	0x000084d0
        /*035c*/ 	.word	0x00000007
        /*0360*/ 	.word	0x00000000
        /*0364*/ 	.short	0x010a
        /*0366*/ 	.byte	0x3f
	.zero		1


	//   ....[47]....
        /*0368*/ 	.word	0x00008560
        /*036c*/ 	.word	0x00000006
        /*0370*/ 	.word	0x00000000
        /*0374*/ 	.short	0x010a
        /*0376*/ 	.byte	0x3f
	.zero		1


	//   ....[48]....
        /*0378*/ 	.word	0x000085f0
        /*037c*/ 	.word	0x00000007
        /*0380*/ 	.word	0x00000000
        /*0384*/ 	.short	0x010a
        /*0386*/ 	.byte	0x3f
	.zero		1


	//   ....[49]....
        /*0388*/ 	.word	0x00008680
        /*038c*/ 	.word	0x00000006
        /*0390*/ 	.word	0x00000000
        /*0394*/ 	.short	0x010a
        /*0396*/ 	.byte	0x3f
	.zero		1


	//   ....[50]....
        /*0398*/ 	.word	0x00008710
        /*039c*/ 	.word	0x00000007
        /*03a0*/ 	.word	0x00000000
        /*03a4*/ 	.short	0x010a
        /*03a6*/ 	.byte	0x3f
	.zero		1


	//   ....[51]....
        /*03a8*/ 	.word	0x000087a0
        /*03ac*/ 	.word	0x00000006
        /*03b0*/ 	.word	0x00000000
        /*03b4*/ 	.short	0x010a
        /*03b6*/ 	.byte	0x3f
	.zero		1


	//   ....[52]....
        /*03b8*/ 	.word	0x00008830
        /*03bc*/ 	.word	0x00000007
        /*03c0*/ 	.word	0x00000000
        /*03c4*/ 	.short	0x010a
        /*03c6*/ 	.byte	0x3f
	.zero		1


	//   ....[53]....
        /*03c8*/ 	.word	0x000088c0
        /*03cc*/ 	.word	0x00000006
        /*03d0*/ 	.word	0x00000000
        /*03d4*/ 	.short	0x010a
        /*03d6*/ 	.byte	0x3f
	.zero		1


	//   ....[54]....
        /*03d8*/ 	.word	0x00008950
        /*03dc*/ 	.word	0x00000003
        /*03e0*/ 	.word	0x00000000
        /*03e4*/ 	.short	0x010a
        /*03e6*/ 	.byte	0x3f
	.zero		1


	//   ....[55]....
        /*03e8*/ 	.word	0x000089c0
        /*03ec*/ 	.word	0x0000000f
        /*03f0*/ 	.word	0x00000000
        /*03f4*/ 	.short	0x010a
        /*03f6*/ 	.byte	0x3f
	.zero		1


	//   ....[56]....
        /*03f8*/ 	.word	0x00008a90
        /*03fc*/ 	.word	0x00000014
        /*0400*/ 	.word	0x00000080
        /*0404*/ 	.short	0x010a
        /*0406*/ 	.byte	0x3f
	.zero		1


	//   ....[57]....
        /*0408*/ 	.word	0x00008b60
        /*040c*/ 	.word	0x00000005
        /*0410*/ 	.word	0x00000000
        /*0414*/ 	.short	0x010a
        /*0416*/ 	.byte	0x3f
	.zero		1


	//   ....[58]....
        /*0418*/ 	.word	0x00008bb0
        /*041c*/ 	.word	0x00000007
        /*0420*/ 	.word	0x00000000
        /*0424*/ 	.short	0x010a
        /*0426*/ 	.byte	0x3f
	.zero		1


	//   ....[59]....
        /*0428*/ 	.word	0x00008c00
        /*042c*/ 	.word	0x00000006
        /*0430*/ 	.word	0x00000000
        /*0434*/ 	.short	0x010a
        /*0436*/ 	.byte	0x3f
	.zero		1


	//   ....[60]....
        /*0438*/ 	.word	0x00008c50
        /*043c*/ 	.word	0x00000007
        /*0440*/ 	.word	0x00000000
        /*0444*/ 	.short	0x010a
        /*0446*/ 	.byte	0x3f
	.zero		1


	//   ....[61]....
        /*0448*/ 	.word	0x00008ca0
        /*044c*/ 	.word	0x00000006
        /*0450*/ 	.word	0x00000000
        /*0454*/ 	.short	0x010a
        /*0456*/ 	.byte	0x3f
	.zero		1


	//   ....[62]....
        /*0458*/ 	.word	0x00008cf0
        /*045c*/ 	.word	0x00000007
        /*0460*/ 	.word	0x00000000
        /*0464*/ 	.short	0x010a
        /*0466*/ 	.byte	0x3f
	.zero		1


	//   ....[63]....
        /*0468*/ 	.word	0x00008d40
        /*046c*/ 	.word	0x00000006
        /*0470*/ 	.word	0x00000000
        /*0474*/ 	.short	0x010a
        /*0476*/ 	.byte	0x3f
	.zero		1


	//   ....[64]....
        /*0478*/ 	.word	0x00008d90
        /*047c*/ 	.word	0x00000007
        /*0480*/ 	.word	0x00000000
        /*0484*/ 	.short	0x010a
        /*0486*/ 	.byte	0x3f
	.zero		1


	//   ....[65]....
        /*0488*/ 	.word	0x00008de0
        /*048c*/ 	.word	0x00000006
        /*0490*/ 	.word	0x00000000
        /*0494*/ 	.short	0x010a
        /*0496*/ 	.byte	0x3f
	.zero		1


	//   ....[66]....
        /*0498*/ 	.word	0x00008e30
        /*049c*/ 	.word	0x00000007
        /*04a0*/ 	.word	0x00000000
        /*04a4*/ 	.short	0x010a
        /*04a6*/ 	.byte	0x3f
	.zero		1


	//   ....[67]....
        /*04a8*/ 	.word	0x00008e80
        /*04ac*/ 	.word	0x00000006
        /*04b0*/ 	.word	0x00000000
        /*04b4*/ 	.short	0x010a
        /*04b6*/ 	.byte	0x3f
	.zero		1


	//   ....[68]....
        /*04b8*/ 	.word	0x00008ed0
        /*04bc*/ 	.word	0x00000007
        /*04c0*/ 	.word	0x00000000
        /*04c4*/ 	.short	0x010a
        /*04c6*/ 	.byte	0x3f
	.zero		1


	//   ....[69]....
        /*04c8*/ 	.word	0x00008f20
        /*04cc*/ 	.word	0x00000006
        /*04d0*/ 	.word	0x00000000
        /*04d4*/ 	.short	0x010a
        /*04d6*/ 	.byte	0x3f
	.zero		1


	//   ....[70]....
        /*04d8*/ 	.word	0x00008f70
        /*04dc*/ 	.word	0x00000007
        /*04e0*/ 	.word	0x00000000
        /*04e4*/ 	.short	0x010a
        /*04e6*/ 	.byte	0x3f
	.zero		1


	//   ....[71]....
        /*04e8*/ 	.word	0x00008fc0
        /*04ec*/ 	.word	0x00000006
        /*04f0*/ 	.word	0x00000000
        /*04f4*/ 	.short	0x010a
        /*04f6*/ 	.byte	0x3f
	.zero		1


	//----- nvinfo : EIATTR_NUM_MBARRIERS
	.align		4
.L_28:
        /*04f8*/ 	.byte	0x03, 0x38
        /*04fa*/ 	.short	0x0022


	//----- nvinfo : EIATTR_EXIT_INSTR_OFFSETS
	.align		4
        /*04fc*/ 	.byte	0x04, 0x1c
        /*04fe*/ 	.short	(.L_30 - .L_29)


	//   ....[0]....
.L_29:
        /*0500*/ 	.word	0x00000bc0


	//   ....[1]....
        /*0504*/ 	.word	0x000013b0


	//   ....[2]....
        /*0508*/ 	.word	0x00006cc0


	//   ....[3]....
        /*050c*/ 	.word	0x00007220


	//   ....[4]....
        /*0510*/ 	.word	0x000089a0


	//----- nvinfo : EIATTR_MAX_THREADS
	.align		4
.L_30:
        /*0514*/ 	.byte	0x04, 0x05
        /*0516*/ 	.short	(.L_32 - .L_31)
.L_31:
        /*0518*/ 	.word	0x00000180
        /*051c*/ 	.word	0x00000001
        /*0520*/ 	.word	0x00000001


	//----- nvinfo : EIATTR_CRS_STACK_SIZE
	.align		4
.L_32:
        /*0524*/ 	.byte	0x04, 0x1e
        /*0526*/ 	.short	(.L_34 - .L_33)
.L_33:
        /*0528*/ 	.word	0x00000000


	//----- nvinfo : EIATTR_CBANK_PARAM_SIZE
	.align		4
.L_34:
        /*052c*/ 	.byte	0x03, 0x19
        /*052e*/ 	.short	0x0570


	//----- nvinfo : EIATTR_PARAM_CBANK
	.align		4
        /*0530*/ 	.byte	0x04, 0x0a
        /*0532*/ 	.short	(.L_36 - .L_35)
	.align		4
.L_35:
        /*0534*/ 	.word	index@(.nv.constant0._ZN7cutlass13device_kernelINS_4gemm6kernel13GemmUniversalIN4cute5tupleIJiiiiEEENS1_10collective13CollectiveMmaINS1_40MainloopSm90TmaGmmaWarpSpecializedSparseILi16ENS5_IJNS4_1CILi2EEENSA_ILi1EEESC_EEENS1_35KernelTmaWarpSpecializedCooperativeEEENS5_IJNSA_ILi256EEENSA_ILi64EEESH_EEEaNS5_IJNS4_6LayoutINS5_IJiNS5_IJSB_iEEEiEEENS5_IJlNS5_IJSC_SB_EEElEEEEENSJ_INS5_IJNS5_IJSH_iEEESP_iEEENS5_IJNS5_IJSH_NSA_ILi4096EEEEEENS5_IJSC_lEEElEEEEEEEEaNS5_IJlSC_lEEENS4_8TiledMMAINS4_8MMA_AtomIJNS4_4SM904GMMA6SPARSE27GMMA_64x64x64_S32S8S8_SS_TNILNS11_9SparseSelE0EEEEEENSJ_ISD_NS5_IJSC_NSA_ILi0EEES17_EEEEENS5_IJNS4_10UnderscoreES1A_S1A_EEEEENS4_13SM90_TMA_LOADENS4_14ComposedLayoutINS4_7SwizzleILi1ELi4ELi3EEENS4_25smem_sparse_ptr_flag_bitsILi2ELi8EEENSJ_INS5_IJNS5_IJSC_NSA_ILi8EEEEEENS5_IJSB_NSA_ILi32EEEEEEEEENS5_IJNS5_IJS17_SH_EEESM_EEEEEEEvNS4_8identityENS4_23SM90_TMA_LOAD_MULTICASTENS1E_INS1F_ILi2ELi4ELi3EEENS4_18smem_ptr_flag_bitsILi8EEENSJ_INS5_IJS1J_SH_EEENS5_IJSH_SC_EEEEEEEvS1S_EENS_8epilogue10collective6detail29Sm90TmaWarpSpecializedAdapterINS23_15DefaultEpilogueIiNS5_IJSC_llEEES27_NS22_6thread17LinearCombinationIiLi1EiiLNS28_9ScaleType4KindE0ELNS_15FloatRoundStyleE2EiEENS1_15EpilogueDefaultEEEEEvvEEEEvNT_6ParamsE)
        /*0538*/ 	.short	0x0210
        /*053a*/ 	.short	0x0570


	//----- nvinfo : EIATTR_SW_WAR
	.align		4
.L_36:
        /*053c*/ 	.byte	0x04, 0x36
        /*053e*/ 	.short	(.L_38 - .L_37)
.L_37:
        /*0540*/ 	.word	0x00000008
.L_38:


//--------------------- .nv.callgraph             --------------------------
	.section	.nv.callgraph,"",@"SHT_CUDA_CALLGRAPH"
	.align	4
	.sectionentsize	8
	.align		4
        /*0000*/ 	.word	0x00000000
	.align		4
        /*0004*/ 	.word	0xffffffff
	.align		4
        /*0008*/ 	.word	0x00000000
	.align		4
        /*000c*/ 	.word	0xfffffffe
	.align		4
        /*0010*/ 	.word	0x00000000
	.align		4
        /*0014*/ 	.word	0xfffffffd
	.align		4
        /*0018*/ 	.word	0x00000000
	.align		4
        /*001c*/ 	.word	0xfffffffc


//--------------------- .nv.constant4             --------------------------
	.section	.nv.constant4,"a",@progbits
	.align	8
	.align		8
.nv.constant4:
        /*0000*/ 	.dword	_ZN39_INTERNAL_b7f5e4dc_4_k_cu_757157f9_37324cuda3std3__45__cpo5beginE
	.align		8
        /*0008*/ 	.dword	_ZN39_INTERNAL_b7f5e4dc_4_k_cu_757157f9_37324cuda3std3__45__cpo3endE
	.align		8
        /*0010*/ 	.dword	_ZN39_INTERNAL_b7f5e4dc_4_k_cu_757157f9_37324cuda3std3__45__cpo6cbeginE
	.align		8
        /*0018*/ 	.dword	_ZN39_INTERNAL_b7f5e4dc_4_k_cu_757157f9_37324cuda3std3__45__cpo4cendE
	.align		8
        /*0020*/ 	.dword	_ZN39_INTERNAL_b7f5e4dc_4_k_cu_757157f9_37324cuda3std3__441_GLOBAL__N__b7f5e4dc_4_k_cu_757157f9_37326ignoreE
	.align		8
        /*0028*/ 	.dword	_ZN39_INTERNAL_b7f5e4dc_4_k_cu_757157f9_37324cuda3std3__419piecewise_constructE
	.align		8
        /*0030*/ 	.dword	_ZN39_INTERNAL_b7f5e4dc_4_k_cu_757157f9_37324cuda3std3__48in_placeE
	.align		8
        /*0038*/ 	.dword	_ZN39_INTERNAL_b7f5e4dc_4_k_cu_757157f9_37324cuda3std6ranges3__45__cpo4swapE
	.align		8
        /*0040*/ 	.dword	_ZN39_INTERNAL_b7f5e4dc_4_k_cu_757157f9_37324cuda3std6ranges3__45__cpo9iter_moveE
	.align		8
        /*0048*/ 	.dword	_ZN39_INTERNAL_b7f5e4dc_4_k_cu_757157f9_37324cute7productE
	.align		8
        /*0050*/ 	.dword	_ZN39_INTERNAL_b7f5e4dc_4_k_cu_757157f9_37324cute1_E


//--------------------- .text._ZN7cutlass13device_kernelINS_4gemm6kernel13GemmUniversalIN4cute5tupleIJiiiiEEENS1_10collective13CollectiveMmaINS1_40MainloopSm90TmaGmmaWarpSpecializedSparseILi16ENS5_IJNS4_1CILi2EEENSA_ILi1EEESC_EEENS1_35KernelTmaWarpSpecializedCooperativeEEENS5_IJNSA_ILi256EEENSA_ILi64EEESH_EEEaNS5_IJNS4_6LayoutINS5_IJiNS5_IJSB_iEEEiEEENS5_IJlNS5_IJSC_SB_EEElEEEEENSJ_INS5_IJNS5_IJSH_iEEESP_iEEENS5_IJNS5_IJSH_NSA_ILi4096EEEEEENS5_IJSC_lEEElEEEEEEEEaNS5_IJlSC_lEEENS4_8TiledMMAINS4_8MMA_AtomIJNS4_4SM904GMMA6SPARSE27GMMA_64x64x64_S32S8S8_SS_TNILNS11_9SparseSelE0EEEEEENSJ_ISD_NS5_IJSC_NSA_ILi0EEES17_EEEEENS5_IJNS4_10UnderscoreES1A_S1A_EEEEENS4_13SM90_TMA_LOADENS4_14ComposedLayoutINS4_7SwizzleILi1ELi4ELi3EEENS4_25smem_sparse_ptr_flag_bitsILi2ELi8EEENSJ_INS5_IJNS5_IJSC_NSA_ILi8EEEEEENS5_IJSB_NSA_ILi32EEEEEEEEENS5_IJNS5_IJS17_SH_EEESM_EEEEEEEvNS4_8identityENS4_23SM90_TMA_LOAD_MULTICASTENS1E_INS1F_ILi2ELi4ELi3EEENS4_18smem_ptr_flag_bitsILi8EEENSJ_INS5_IJS1J_SH_EEENS5_IJSH_SC_EEEEEEEvS1S_EENS_8epilogue10collective6detail29Sm90TmaWarpSpecializedAdapterINS23_15DefaultEpilogueIiNS5_IJSC_llEEES27_NS22_6thread17LinearCombinationIiLi1EiiLNS28_9ScaleType4KindE0ELNS_15FloatRoundStyleE2EiEENS1_15EpilogueDefaultEEEEEvvEEEEvNT_6ParamsE --------------------------
	.section	.text._ZN7cutlass13device_kernelINS_4gemm6kernel13GemmUniversalIN4cute5tupleIJiiiiEEENS1_10collective13CollectiveMmaINS1_40MainloopSm90TmaGmmaWarpSpecializedSparseILi16ENS5_IJNS4_1CILi2EEENSA_ILi1EEESC_EEENS1_35KernelTmaWarpSpecializedCooperativeEEENS5_IJNSA_ILi256EEENSA_ILi64EEESH_EEEaNS5_IJNS4_6LayoutINS5_IJiNS5_IJSB_iEEEiEEENS5_IJlNS5_IJSC_SB_EEElEEEEENSJ_INS5_IJNS5_IJSH_iEEESP_iEEENS5_IJNS5_IJSH_NSA_ILi4096EEEEEENS5_IJSC_lEEElEEEEEEEEaNS5_IJlSC_lEEENS4_8TiledMMAINS4_8MMA_AtomIJNS4_4SM904GMMA6SPARSE27GMMA_64x64x64_S32S8S8_SS_TNILNS11_9SparseSelE0EEEEEENSJ_ISD_NS5_IJSC_NSA_ILi0EEES17_EEEEENS5_IJNS4_10UnderscoreES1A_S1A_EEEEENS4_13SM90_TMA_LOADENS4_14ComposedLayoutINS4_7SwizzleILi1ELi4ELi3EEENS4_25smem_sparse_ptr_flag_bitsILi2ELi8EEENSJ_INS5_IJNS5_IJSC_NSA_ILi8EEEEEENS5_IJSB_NSA_ILi32EEEEEEEEENS5_IJNS5_IJS17_SH_EEESM_EEEEEEEvNS4_8identityENS4_23SM90_TMA_LOAD_MULTICASTENS1E_INS1F_ILi2ELi4ELi3EEENS4_18smem_ptr_flag_bitsILi8EEENSJ_INS5_IJS1J_SH_EEENS5_IJSH_SC_EEEEEEEvS1S_EENS_8epilogue10collective6detail29Sm90TmaWarpSpecializedAdapterINS23_15DefaultEpilogueIiNS5_IJSC_llEEES27_NS22_6thread17LinearCombinationIiLi1EiiLNS28_9ScaleType4KindE0ELNS_15FloatRoundStyleE2EiEENS1_15EpilogueDefaultEEEEEvvEEEEvNT_6ParamsE,"ax",@progbits
	.align	128
.text._ZN7cutlass13device_kernelINS_4gemm6kernel13GemmUniversalIN4cute5tupleIJiiiiEEENS1_10collective13CollectiveMmaINS1_40MainloopSm90TmaGmmaWarpSpecializedSparseILi16ENS5_IJNS4_1CILi2EEENSA_ILi1EEESC_EEENS1_35KernelTmaWarpSpecializedCooperativeEEENS5_IJNSA_ILi256EEENSA_ILi64EEESH_EEEaNS5_IJNS4_6LayoutINS5_IJiNS5_IJSB_iEEEiEEENS5_IJlNS5_IJSC_SB_EEElEEEEENSJ_INS5_IJNS5_IJSH_iEEESP_iEEENS5_IJNS5_IJSH_NSA_ILi4096EEEEEENS5_IJSC_lEEElEEEEEEEEaNS5_IJlSC_lEEENS4_8TiledMMAINS4_8MMA_AtomIJNS4_4SM904GMMA6SPARSE27GMMA_64x64x64_S32S8S8_SS_TNILNS11_9SparseSelE0EEEEEENSJ_ISD_NS5_IJSC_NSA_ILi0EEES17_EEEEENS5_IJNS4_10UnderscoreES1A_S1A_EEEEENS4_13SM90_TMA_LOADENS4_14ComposedLayoutINS4_7SwizzleILi1ELi4ELi3EEENS4_25smem_sparse_ptr_flag_bitsILi2ELi8EEENSJ_INS5_IJNS5_IJSC_NSA_ILi8EEEEEENS5_IJSB_NSA_ILi32EEEEEEEEENS5_IJNS5_IJS17_SH_EEESM_EEEEEEEvNS4_8identityENS4_23SM90_TMA_LOAD_MULTICASTENS1E_INS1F_ILi2ELi4ELi3EEENS4_18smem_ptr_flag_bitsILi8EEENSJ_INS5_IJS1J_SH_EEENS5_IJSH_SC_EEEEEEEvS1S_EENS_8epilogue10collective6detail29Sm90TmaWarpSpecializedAdapterINS23_15DefaultEpilogueIiNS5_IJSC_llEEES27_NS22_6thread17LinearCombinationIiLi1EiiLNS28_9ScaleType4KindE0ELNS_15FloatRoundStyleE2EiEENS1_15EpilogueDefaultEEEEEvvEEEEvNT_6ParamsE:
        .type           _ZN7cutlass13device_kernelINS_4gemm6kernel13GemmUniversalIN4cute5tupleIJiiiiEEENS1_10collective13CollectiveMmaINS1_40MainloopSm90TmaGmmaWarpSpecializedSparseILi16ENS5_IJNS4_1CILi2EEENSA_ILi1EEESC_EEENS1_35KernelTmaWarpSpecializedCooperativeEEENS5_IJNSA_ILi256EEENSA_ILi64EEESH_EEEaNS5_IJNS4_6LayoutINS5_IJiNS5_IJSB_iEEEiEEENS5_IJlNS5_IJSC_SB_EEElEEEEENSJ_INS5_IJNS5_IJSH_iEEESP_iEEENS5_IJNS5_IJSH_NSA_ILi4096EEEEEENS5_IJSC_lEEElEEEEEEEEaNS5_IJlSC_lEEENS4_8TiledMMAINS4_8MMA_AtomIJNS4_4SM904GMMA6SPARSE27GMMA_64x64x64_S32S8S8_SS_TNILNS11_9SparseSelE0EEEEEENSJ_ISD_NS5_IJSC_NSA_ILi0EEES17_EEEEENS5_IJNS4_10UnderscoreES1A_S1A_EEEEENS4_13SM90_TMA_LOADENS4_14ComposedLayoutINS4_7SwizzleILi1ELi4ELi3EEENS4_25smem_sparse_ptr_flag_bitsILi2ELi8EEENSJ_INS5_IJNS5_IJSC_NSA_ILi8EEEEEENS5_IJSB_NSA_ILi32EEEEEEEEENS5_IJNS5_IJS17_SH_EEESM_EEEEEEEvNS4_8identityENS4_23SM90_TMA_LOAD_MULTICASTENS1E_INS1F_ILi2ELi4ELi3EEENS4_18smem_ptr_flag_bitsILi8EEENSJ_INS5_IJS1J_SH_EEENS5_IJSH_SC_EEEEEEEvS1S_EENS_8epilogue10collective6detail29Sm90TmaWarpSpecializedAdapterINS23_15DefaultEpilogueIiNS5_IJSC_llEEES27_NS22_6thread17LinearCombinationIiLi1EiiLNS28_9ScaleType4KindE0ELNS_15FloatRoundStyleE2EiEENS1_15EpilogueDefaultEEEEEvvEEEEvNT_6ParamsE,@function
        .size           _ZN7cutlass13device_kernelINS_4gemm6kernel13GemmUniversalIN4cute5tupleIJiiiiEEENS1_10collective13CollectiveMmaINS1_40MainloopSm90TmaGmmaWarpSpecializedSparseILi16ENS5_IJNS4_1CILi2EEENSA_ILi1EEESC_EEENS1_35KernelTmaWarpSpecializedCooperativeEEENS5_IJNSA_ILi256EEENSA_ILi64EEESH_EEEaNS5_IJNS4_6LayoutINS5_IJiNS5_IJSB_iEEEiEEENS5_IJlNS5_IJSC_SB_EEElEEEEENSJ_INS5_IJNS5_IJSH_iEEESP_iEEENS5_IJNS5_IJSH_NSA_ILi4096EEEEEENS5_IJSC_lEEElEEEEEEEEaNS5_IJlSC_lEEENS4_8TiledMMAINS4_8MMA_AtomIJNS4_4SM904GMMA6SPARSE27GMMA_64x64x64_S32S8S8_SS_TNILNS11_9SparseSelE0EEEEEENSJ_ISD_NS5_IJSC_NSA_ILi0EEES17_EEEEENS5_IJNS4_10UnderscoreES1A_S1A_EEEEENS4_13SM90_TMA_LOADENS4_14ComposedLayoutINS4_7SwizzleILi1ELi4ELi3EEENS4_25smem_sparse_ptr_flag_bitsILi2ELi8EEENSJ_INS5_IJNS5_IJSC_NSA_ILi8EEEEEENS5_IJSB_NSA_ILi32EEEEEEEEENS5_IJNS5_IJS17_SH_EEESM_EEEEEEEvNS4_8identityENS4_23SM90_TMA_LOAD_MULTICASTENS1E_INS1F_ILi2ELi4ELi3EEENS4_18smem_ptr_flag_bitsILi8EEENSJ_INS5_IJS1J_SH_EEENS5_IJSH_SC_EEEEEEEvS1S_EENS_8epilogue10collective6detail29Sm90TmaWarpSpecializedAdapterINS23_15DefaultEpilogueIiNS5_IJSC_llEEES27_NS22_6thread17LinearCombinationIiLi1EiiLNS28_9ScaleType4KindE0ELNS_15FloatRoundStyleE2EiEENS1_15EpilogueDefaultEEEEEvvEEEEvNT_6ParamsE,(.L_x_205 - _ZN7cutlass13device_kernelINS_4gemm6kernel13GemmUniversalIN4cute5tupleIJiiiiEEENS1_10collective13CollectiveMmaINS1_40MainloopSm90TmaGmmaWarpSpecializedSparseILi16ENS5_IJNS4_1CILi2EEENSA_ILi1EEESC_EEENS1_35KernelTmaWarpSpecializedCooperativeEEENS5_IJNSA_ILi256EEENSA_ILi64EEESH_EEEaNS5_IJNS4_6LayoutINS5_IJiNS5_IJSB_iEEEiEEENS5_IJlNS5_IJSC_SB_EEElEEEEENSJ_INS5_IJNS5_IJSH_iEEESP_iEEENS5_IJNS5_IJSH_NSA_ILi4096EEEEEENS5_IJSC_lEEElEEEEEEEEaNS5_IJlSC_lEEENS4_8TiledMMAINS4_8MMA_AtomIJNS4_4SM904GMMA6SPARSE27GMMA_64x64x64_S32S8S8_SS_TNILNS11_9SparseSelE0EEEEEENSJ_ISD_NS5_IJSC_NSA_ILi0EEES17_EEEEENS5_IJNS4_10UnderscoreES1A_S1A_EEEEENS4_13SM90_TMA_LOADENS4_14ComposedLayoutINS4_7SwizzleILi1ELi4ELi3EEENS4_25smem_sparse_ptr_flag_bitsILi2ELi8EEENSJ_INS5_IJNS5_IJSC_NSA_ILi8EEEEEENS5_IJSB_NSA_ILi32EEEEEEEEENS5_IJNS5_IJS17_SH_EEESM_EEEEEEEvNS4_8identityENS4_23SM90_TMA_LOAD_MULTICASTENS1E_INS1F_ILi2ELi4ELi3EEENS4_18smem_ptr_flag_bitsILi8EEENSJ_INS5_IJS1J_SH_EEENS5_IJSH_SC_EEEEEEEvS1S_EENS_8epilogue10collective6detail29Sm90TmaWarpSpecializedAdapterINS23_15DefaultEpilogueIiNS5_IJSC_llEEES27_NS22_6thread17LinearCombinationIiLi1EiiLNS28_9ScaleType4KindE0ELNS_15FloatRoundStyleE2EiEENS1_15EpilogueDefaultEEEEEvvEEEEvNT_6ParamsE)
        .other          _ZN7cutlass13device_kernelINS_4gemm6kernel13GemmUniversalIN4cute5tupleIJiiiiEEENS1_10collective13CollectiveMmaINS1_40MainloopSm90TmaGmmaWarpSpecializedSparseILi16ENS5_IJNS4_1CILi2EEENSA_ILi1EEESC_EEENS1_35KernelTmaWarpSpecializedCooperativeEEENS5_IJNSA_ILi256EEENSA_ILi64EEESH_EEEaNS5_IJNS4_6LayoutINS5_IJiNS5_IJSB_iEEEiEEENS5_IJlNS5_IJSC_SB_EEElEEEEENSJ_INS5_IJNS5_IJSH_iEEESP_iEEENS5_IJNS5_IJSH_NSA_ILi4096EEEEEENS5_IJSC_lEEElEEEEEEEEaNS5_IJlSC_lEEENS4_8TiledMMAINS4_8MMA_AtomIJNS4_4SM904GMMA6SPARSE27GMMA_64x64x64_S32S8S8_SS_TNILNS11_9SparseSelE0EEEEEENSJ_ISD_NS5_IJSC_NSA_ILi0EEES17_EEEEENS5_IJNS4_10UnderscoreES1A_S1A_EEEEENS4_13SM90_TMA_LOADENS4_14ComposedLayoutINS4_7SwizzleILi1ELi4ELi3EEENS4_25smem_sparse_ptr_flag_bitsILi2ELi8EEENSJ_INS5_IJNS5_IJSC_NSA_ILi8EEEEEENS5_IJSB_NSA_ILi32EEEEEEEEENS5_IJNS5_IJS17_SH_EEESM_EEEEEEEvNS4_8identityENS4_23SM90_TMA_LOAD_MULTICASTENS1E_INS1F_ILi2ELi4ELi3EEENS4_18smem_ptr_flag_bitsILi8EEENSJ_INS5_IJS1J_SH_EEENS5_IJSH_SC_EEEEEEEvS1S_EENS_8epilogue10collective6detail29Sm90TmaWarpSpecializedAdapterINS23_15DefaultEpilogueIiNS5_IJSC_llEEES27_NS22_6thread17LinearCombinationIiLi1EiiLNS28_9ScaleType4KindE0ELNS_15FloatRoundStyleE2EiEENS1_15EpilogueDefaultEEEEEvvEEEEvNT_6ParamsE,@"STO_CUDA_ENTRY STV_DEFAULT"
_ZN7cutlass13device_kernelINS_4gemm6kernel13GemmUniversalIN4cute5tupleIJiiiiEEENS1_10collective13CollectiveMmaINS1_40MainloopSm90TmaGmmaWarpSpecializedSparseILi16ENS5_IJNS4_1CILi2EEENSA_ILi1EEESC_EEENS1_35KernelTmaWarpSpecializedCooperativeEEENS5_IJNSA_ILi256EEENSA_ILi64EEESH_EEEaNS5_IJNS4_6LayoutINS5_IJiNS5_IJSB_iEEEiEEENS5_IJlNS5_IJSC_SB_EEElEEEEENSJ_INS5_IJNS5_IJSH_iEEESP_iEEENS5_IJNS5_IJSH_NSA_ILi4096EEEEEENS5_IJSC_lEEElEEEEEEEEaNS5_IJlSC_lEEENS4_8TiledMMAINS4_8MMA_AtomIJNS4_4SM904GMMA6SPARSE27GMMA_64x64x64_S32S8S8_SS_TNILNS11_9SparseSelE0EEEEEENSJ_ISD_NS5_IJSC_NSA_ILi0EEES17_EEEEENS5_IJNS4_10UnderscoreES1A_S1A_EEEEENS4_13SM90_TMA_LOADENS4_14ComposedLayoutINS4_7SwizzleILi1ELi4ELi3EEENS4_25smem_sparse_ptr_flag_bitsILi2ELi8EEENSJ_INS5_IJNS5_IJSC_NSA_ILi8EEEEEENS5_IJSB_NSA_ILi32EEEEEEEEENS5_IJNS5_IJS17_SH_EEESM_EEEEEEEvNS4_8identityENS4_23SM90_TMA_LOAD_MULTICASTENS1E_INS1F_ILi2ELi4ELi3EEENS4_18smem_ptr_flag_bitsILi8EEENSJ_INS5_IJS1J_SH_EEENS5_IJSH_SC_EEEEEEEvS1S_EENS_8epilogue10collective6detail29Sm90TmaWarpSpecializedAdapterINS23_15DefaultEpilogueIiNS5_IJSC_llEEES27_NS22_6thread17LinearCombinationIiLi1EiiLNS28_9ScaleType4KindE0ELNS_15FloatRoundStyleE2EiEENS1_15EpilogueDefaultEEEEEvvEEEEvNT_6ParamsE:
[----:B------:R-:W-:Y:S01]  /*0000*/  LDC R1, c[0x0][0x28] ;  /* 0x00000a00ff017b82 */ /* 0x000fe20000000800 */
[----:B------:R-:W0:Y:S01]  /*0010*/  S2R R145, SR_TID.X ;  /* 0x0000000000917919 */ /* 0x000e220000002100 */
[----:B------:R-:W-:Y:S01]  /*0020*/  ELECT P0, URZ, PT ;  /* 0x00000000003f782f */ /* 0x000fe20003800000 */
[----:B------:R-:W-:Y:S01]  /*0030*/  BSSY B0, `(.L_x_0) ;  /* 0x0000012000007945 */ /* 0x000fe20003800000 */
[--C-:B0-----:R-:W-:Y:S02]  /*0040*/  SHF.R.U32.HI R0, RZ, 0x5, R145.reuse ;  /* 0x00000005ff007819 */ /* 0x101fe40000011691 */
[----:B------:R-:W-:-:S03]  /*0050*/  SHF.R.U32.HI R13, RZ, 0x7, R145 ;  /* 0x00000007ff0d7819 */ /* 0x000fc60000011691 */
[----:B------:R-:W0:Y:S04]  /*0060*/  SHFL.IDX PT, R6, R0, RZ, 0x1f ;  /* 0x00001fff00067589 */ /* 0x000e2800000e0000 */
[----:B------:R1:W2:Y:S01]  /*0070*/  SHFL.IDX PT, R2, R13, RZ, 0x1f ;  /* 0x00001fff0d027589 */ /* 0x0002a200000e0000 */
[----:B0-----:R-:W-:-:S13]  /*0080*/  ISETP.NE.OR P0, PT, R6, RZ, !P0 ;  /* 0x000000ff0600720c */ /* 0x001fda0004705670 */
[----:B-12---:R-:W-:Y:S05]  /*0090*/  @P0 BRA `(.L_x_1) ;  /* 0x00000000002c0947 */ /* 0x006fea0003800000 */
[----:B------:R-:W-:Y:S02]  /*00a0*/  ULDC.64 UR4, c[0x0][0x198] ;  /* 0x0000660000047ab9 */ /* 0x000fe40000000a00 */
[----:B------:R-:W-:Y:S02]  /*00b0*/  UIADD3 UR6, UP0, UR4, 0xf0, URZ ;  /* 0x000000f004067890 */ /* 0x000fe4000ff1e03f */
[----:B------:R-:W-:Y:S02]  /*00c0*/  UIADD3 UR8, UP1, UR4, 0x1f0, URZ ;  /* 0x000001f004087890 */ /* 0x000fe4000ff3e03f */
[----:B------:R-:W-:Y:S02]  /*00d0*/  UIADD3 UR4, UP2, UR4, 0x2f0, URZ ;  /* 0x000002f004047890 */ /* 0x000fe4000ff5e03f */
[----:B------:R-:W-:Y:S02]  /*00e0*/  UIADD3.X UR7, URZ, UR5, URZ, UP0, !UPT ;  /* 0x000000053f077290 */ /* 0x000fe400087fe43f */
[----:B------:R-:W-:-:S02]  /*00f0*/  UIADD3.X UR9, URZ, UR5, URZ, UP1, !UPT ;  /* 0x000000053f097290 */ /* 0x000fc40008ffe43f */
[----:B------:R-:W-:-:S05]  /*0100*/  UIADD3.X UR5, URZ, UR5, URZ, UP2, !UPT ;  /* 0x000000053f057290 */ /* 0x000fca00097fe43f */
[----:B------:R0:W-:Y:S02]  /*0110*/  UTMACCTL.PF [UR6] ;  /* 0x00000000060079b9 */ /* 0x0001e40008040000 */
[----:B------:R0:W-:Y:S02]  /*0120*/  UTMACCTL.PF [UR8] ;  /* 0x00000000080079b9 */ /* 0x0001e40008040000 */
[----:B------:R0:W-:Y:S02]  /*0130*/  UTMACCTL.PF [UR4] ;  /* 0x00000000040079b9 */ /* 0x0001e40008040000 */
[----:B0-----:R-:W-:Y:S01]  /*0140*/  NOP ;  /* 0x0000000000007918 */ /* 0x001fe20000000000 */
.L_x_1:
[----:B------:R-:W-:Y:S05]  /*0150*/  BSYNC B0 ;  /* 0x0000000000007941 */ /* 0x000fea0003800000 */
.L_x_0:
[----:B------:R-:W0:Y:S02]  /*0160*/  SHFL.IDX PT, R3, R0, RZ, 0x1f ;  /* 0x00001fff00037589 */ /* 0x000e2400000e0000 */
[----:B0-----:R-:W-:-:S13]  /*0170*/  ISETP.NE.AND P0, PT, R3, RZ, PT ;  /* 0x000000ff0300720c */ /* 0x001fda0003f05270 */
[----:B------:R-:W-:Y:S05]  /*0180*/  @P0 BRA `(.L_x_2) ;  /* 0x0000000000c40947 */ /* 0x000fea0003800000 */
[----:B------:R-:W-:Y:S01]  /*0190*/  ELECT P0, URZ, PT ;  /* 0x00000000003f782f */ /* 0x000fe20003800000 */
[----:B------:R-:W-:-:S12]  /*01a0*/  BSSY B0, `(.L_x_2) ;  /* 0x000002f000007945 */ /* 0x000fd80003800000 */
[----:B------:R-:W-:Y:S05]  /*01b0*/  @!P0 BRA `(.L_x_3) ;  /* 0x0000000000b48947 */ /* 0x000fea0003800000 */
[----:B------:R-:W0:Y:S01]  /*01c0*/  S2UR UR8, SR_CgaCtaId ;  /* 0x00000000000879c3 */ /* 0x000e220000008800 */
[----:B------:R-:W-:Y:S01]  /*01d0*/  UMOV UR4, 0x400 ;  /* 0x0000040000047882 */ /* 0x000fe20000000000 */
[----:B------:R-:W-:Y:S01]  /*01e0*/  UMOV UR5, 0x1 ;  /* 0x0000000100057882 */ /* 0x000fe20000000000 */
[----:B------:R-:W-:Y:S02]  /*01f0*/  UMOV UR6, 0x4 ;  /* 0x0000000400067882 */ /* 0x000fe40000000000 */
[----:B------:R-:W-:-:S04]  /*0200*/  UIADD3 UR6, -UR6, 0x100000, URZ ;  /* 0x0010000006067890 */ /* 0x000fc8000fffe13f */
[----:B------:R-:W-:Y:S02]  /*0210*/  USHF.L.U32 UR7, UR6, 0xb, URZ ;  /* 0x0000000b06077899 */ /* 0x000fe4000800063f */
[----:B------:R-:W-:Y:S02]  /*0220*/  USHF.L.U32 UR6, UR6, 0x1, URZ ;  /* 0x0000000106067899 */ /* 0x000fe4000800063f */
[----:B0-----:R-:W-:Y:S02]  /*0230*/  ULEA UR8, UR8, UR4, 0x18 ;  /* 0x0000000408087291 */ /* 0x001fe4000f8ec03f */
[----:B------:R-:W-:-:S04]  /*0240*/  UIADD3 UR4, -UR5, 0x100000, URZ ;  /* 0x0010000005047890 */ /* 0x000fc8000fffe13f */
[----:B------:R-:W-:Y:S02]  /*0250*/  USHF.L.U32 UR5, UR4, 0xb, URZ ;  /* 0x0000000b04057899 */ /* 0x000fe4000800063f */
[----:B------:R-:W-:Y:S01]  /*0260*/  USHF.L.U32 UR4, UR4, 0x1, URZ ;  /* 0x0000000104047899 */ /* 0x000fe2000800063f */
[----:B------:R-:W0:Y:S11]  /*0270*/  FENCE.VIEW.ASYNC.S ;  /* 0x00000000000073c6 */ /* 0x000e360000000000 */
[----:B0-----:R0:W1:Y:S01]  /*0280*/  SYNCS.EXCH.64 URZ, [UR8], UR4 ;  /* 0x00000004083f75b2 */ /* 0x0010620008000100 */
[----:B------:R0:W2:Y:S01]  /*0290*/  SYNCS.EXCH.64 URZ, [UR8+0x80], UR6 ;  /* 0x00008006083f75b2 */ /* 0x0000a20008000100 */
[----:B------:R0:W3:Y:S01]  /*02a0*/  SYNCS.EXCH.64 URZ, [UR8+0x8], UR4 ;  /* 0x00000804083f75b2 */ /* 0x0000e20008000100 */
[----:B------:R0:W4:Y:S01]  /*02b0*/  SYNCS.EXCH.64 URZ, [UR8+0x88], UR6 ;  /* 0x00008806083f75b2 */ /* 0x0001220008000100 */
[----:B------:R0:W0:Y:S01]  /*02c0*/  SYNCS.EXCH.64 URZ, [UR8+0x10], UR4 ;  /* 0x00001004083f75b2 */ /* 0x0000220008000100 */
        /* <DEDUP_REMOVED lines=27> */
[----:B-1234-:R-:W-:Y:S01]  /*0480*/  NOP ;  /* 0x0000000000007918 */ /* 0x01efe20000000000 */
.L_x_3:
[----:B0-----:R-:W-:Y:S05]  /*0490*/  BSYNC B0 ;  /* 0x0000000000007941 */ /* 0x001fea0003800000 */
.L_x_2:
[----:B------:R-:W0:Y:S01]  /*04a0*/  S2UR UR8, SR_CTAID.X ;  /* 0x00000000000879c3 */ /* 0x000e220000002500 */
[----:B------:R-:W-:Y:S01]  /*04b0*/  SHF.R.S32.HI R4, RZ, 0x1f, R145 ;  /* 0x0000001fff047819 */ /* 0x000fe20000011491 */
[----:B------:R-:W1:Y:S01]  /*04c0*/  SHFL.IDX PT, R0, R0, RZ, 0x1f ;  /* 0x00001fff00007589 */ /* 0x000e6200000e0000 */
[----:B------:R-:W-:Y:S02]  /*04d0*/  ELECT P0, URZ, PT ;  /* 0x00000000003f782f */ /* 0x000fe40003800000 */
[----:B------:R-:W-:Y:S01]  /*04e0*/  SHF.R.S32.HI R8, RZ, 0x1f, R3 ;  /* 0x0000001fff087819 */ /* 0x000fe20000011403 */
[----:B------:R-:W-:Y:S01]  /*04f0*/  ULDC UR4, c[0x0][0x150] ;  /* 0x0000540000047ab9 */ /* 0x000fe20000000800 */
[----:B------:R-:W-:Y:S01]  /*0500*/  LEA.HI R4, R4, R145, RZ, 0x7 ;  /* 0x0000009104047211 */ /* 0x000fe200078f38ff */
[----:B------:R-:W2:Y:S01]  /*0510*/  S2R R10, SR_CTAID.Y ;  /* 0x00000000000a7919 */ /* 0x000ea20000002600 */
[----:B------:R-:W3:Y:S01]  /*0520*/  LDC R14, c[0x0][0x144] ;  /* 0x00005100ff0e7b82 */ /* 0x000ee20000000800 */
[----:B------:R-:W-:Y:S01]  /*0530*/  LEA.HI R8, R8, R3, RZ, 0x2 ;  /* 0x0000000308087211 */ /* 0x000fe200078f10ff */
[----:B------:R-:W-:Y:S01]  /*0540*/  VIADD R12, R2, 0xffffffff ;  /* 0xffffffff020c7836 */ /* 0x000fe20000000000 */
[----:B------:R-:W-:Y:S01]  /*0550*/  LOP3.LUT R4, R4, 0xffffff80, RZ, 0xc0, !PT ;  /* 0xffffff8004047812 */ /* 0x000fe200078ec0ff */
[----:B------:R-:W-:Y:S01]  /*0560*/  NOP ;  /* 0x0000000000007918 */ /* 0x000fe20000000000 */
[----:B------:R-:W-:Y:S01]  /*0570*/  LOP3.LUT R8, R8, 0x3ffffffc, RZ, 0xc0, !PT ;  /* 0x3ffffffc08087812 */ /* 0x000fe200078ec0ff */
[----:B------:R-:W-:Y:S01]  /*0580*/  NOP ;  /* 0x0000000000007918 */ /* 0x000fe20000000000 */
[----:B------:R-:W-:Y:S01]  /*0590*/  ISETP.GE.U32.AND P5, PT, R12, 0x2, PT ;  /* 0x000000020c00780c */ /* 0x000fe20003fa6070 */
[----:B------:R-:W-:Y:S01]  /*05a0*/  IMAD.IADD R4, R145, 0x1, -R4 ;  /* 0x0000000191047824 */ /* 0x000fe200078e0a04 */
[----:B------:R-:W4:Y:S01]  /*05b0*/  LDC R9, c[0x0][0x140] ;  /* 0x00005000ff097b82 */ /* 0x000f220000000800 */
[----:B------:R-:W-:Y:S01]  /*05c0*/  IMAD.IADD R8, R3, 0x1, -R8 ;  /* 0x0000000103087824 */ /* 0x000fe200078e0a08 */
[----:B------:R-:W-:-:S02]  /*05d0*/  SHF.R.S32.HI R3, RZ, 0x1f, R6 ;  /* 0x0000001fff037819 */ /* 0x000fc40000011406 */
[----:B------:R-:W-:Y:S02]  /*05e0*/  SHF.R.S32.HI R5, RZ, 0x1f, R4 ;  /* 0x0000001fff057819 */ /* 0x000fe40000011404 */
[----:B------:R-:W-:Y:S02]  /*05f0*/  LEA.HI R3, R3, R6, RZ, 0x2 ;  /* 0x0000000603037211 */ /* 0x000fe400078f10ff */
[----:B0-----:R-:W-:Y:S01]  /*0600*/  I2FP.F32.U32 R7, UR8 ;  /* 0x0000000800077c45 */ /* 0x001fe20008201000 */
[----:B------:R-:W0:Y:S01]  /*0610*/  LDC R15, c[0x0][0x148] ;  /* 0x00005200ff0f7b82 */ /* 0x000e220000000800 */
[----:B------:R-:W-:Y:S02]  /*0620*/  LEA.HI R5, R5, R4, RZ, 0x3 ;  /* 0x0000000405057211 */ /* 0x000fe400078f18ff */
[----:B-1----:R-:W-:Y:S01]  /*0630*/  ISETP.NE.OR P0, PT, R0, RZ, !P0 ;  /* 0x000000ff0000720c */ /* 0x002fe20004705670 */
[----:B------:R-:W-:Y:S01]  /*0640*/  FMUL R7, R7, UR4 ;  /* 0x0000000407077c20 */ /* 0x000fe20008400000 */
[--C-:B------:R-:W-:Y:S01]  /*0650*/  SHF.R.S32.HI R0, RZ, 0x3, R5.reuse ;  /* 0x00000003ff007819 */ /* 0x100fe20000011405 */
[----:B------:R-:W-:Y:S01]  /*0660*/  ULDC UR4, c[0x0][0x154] ;  /* 0x0000550000047ab9 */ /* 0x000fe20000000800 */
[----:B------:R-:W-:-:S02]  /*0670*/  SHF.R.S32.HI R5, RZ, 0x1f, R5 ;  /* 0x0000001fff057819 */ /* 0x000fc40000011405 */
[----:B------:R-:W-:Y:S01]  /*0680*/  LOP3.LUT R3, R3, 0xfffffffc, RZ, 0xc0, !PT ;  /* 0xfffffffc03037812 */ /* 0x000fe200078ec0ff */
[----:B------:R-:W1:Y:S01]  /*0690*/  F2I.U32.TRUNC.NTZ R7, R7 ;  /* 0x0000000700077305 */ /* 0x000e62000020f000 */
[----:B------:R-:W-:Y:S02]  /*06a0*/  LEA.HI R5, R5, R0, RZ, 0x2 ;  /* 0x0000000005057211 */ /* 0x000fe400078f10ff */
[----:B------:R-:W-:Y:S01]  /*06b0*/  LOP3.LUT P6, RZ, R4, 0x7, RZ, 0xc0, !PT ;  /* 0x0000000704ff7812 */ /* 0x000fe200078cc0ff */
[----:B------:R-:W-:Y:S01]  /*06c0*/  IMAD.IADD R6, R6, 0x1, -R3 ;  /* 0x0000000106067824 */ /* 0x000fe200078e0a03 */
[----:B------:R-:W-:Y:S01]  /*06d0*/  LOP3.LUT R5, R5, 0xfffffffc, RZ, 0xc0, !PT ;  /* 0xfffffffc05057812 */ /* 0x000fe200078ec0ff */
[----:B------:R-:W-:Y:S01]  /*06e0*/  VOTEU.ALL UP0, P0 ;  /* 0x00000000003f7886 */ /* 0x000fe20000000000 */
[----:B----4-:R-:W-:Y:S01]  /*06f0*/  ISETP.EQ.U32.AND P1, PT, R9, 0x1, PT ;  /* 0x000000010900780c */ /* 0x010fe20003f22070 */
[----:B------:R-:W-:Y:S01]  /*0700*/  VOTEU.ALL UP1, P0 ;  /* 0x00000000003f7886 */ /* 0x000fe20000020000 */
[----:B------:R-:W-:Y:S01]  /*0710*/  ISETP.NE.AND P4, PT, R6, 0x3, PT ;  /* 0x000000030600780c */ /* 0x000fe20003f85270 */
[----:B------:R-:W-:Y:S01]  /*0720*/  IMAD.IADD R5, R0, 0x1, -R5 ;  /* 0x0000000100057824 */ /* 0x000fe200078e0a05 */
[----:B------:R-:W4:Y:S01]  /*0730*/  @!UP0 S2UR UR7, SR_CgaCtaId ;  /* 0x00000000000789c3 */ /* 0x000f220000008800 */
[----:B------:R-:W-:Y:S01]  /*0740*/  @!UP0 UMOV UR6, 0x400 ;  /* 0x0000040000068882 */ /* 0x000fe20000000000 */
[----:B------:R-:W-:Y:S01]  /*0750*/  ISETP.NE.AND P2, PT, R2, RZ, PT ;  /* 0x000000ff0200720c */ /* 0x000fe20003f45270 */
[----:B------:R-:W-:-:S02]  /*0760*/  IMAD R5, R8, 0x4, R5 ;  /* 0x0000000408057824 */ /* 0x000fc400078e0205 */
[----:B-1----:R-:W-:-:S03]  /*0770*/  IMAD.MOV R7, RZ, RZ, -R7 ;  /* 0x000000ffff077224 */ /* 0x002fc600078e0a07 */
[----:B------:R-:W-:Y:S01]  /*0780*/  LEA.HI R0, R5, R5, RZ, 0x1 ;  /* 0x0000000505007211 */ /* 0x000fe200078f08ff */
[----:B---3--:R-:W-:Y:S01]  /*0790*/  IMAD R14, R14, R7, UR8 ;  /* 0x000000080e0e7e24 */ /* 0x008fe2000f8e0207 */
[----:B--2---:R-:W-:Y:S02]  /*07a0*/  I2FP.F32.U32 R7, R10 ;  /* 0x0000000a00077245 */ /* 0x004fe40000201000 */
[----:B------:R-:W-:-:S03]  /*07b0*/  LOP3.LUT R0, R0, 0xfffffffe, RZ, 0xc0, !PT ;  /* 0xfffffffe00007812 */ /* 0x000fc600078ec0ff */
[----:B------:R-:W-:Y:S01]  /*07c0*/  FMUL R8, R7, UR4 ;  /* 0x0000000407087c20 */ /* 0x000fe20008400000 */
[----:B------:R-:W-:Y:S01]  /*07d0*/  UMOV UR4, 0x20 ;  /* 0x0000002000047882 */ /* 0x000fe20000000000 */
[----:B------:R-:W-:Y:S01]  /*07e0*/  IMAD.IADD R7, R5, 0x1, -R0 ;  /* 0x0000000105077824 */ /* 0x000fe200078e0a00 */
[----:B------:R-:W-:-:S04]  /*07f0*/  @!UP0 UIADD3 UR4, -UR4, 0x100000, URZ ;  /* 0x0010000004048890 */ /* 0x000fc8000fffe13f */
[----:B------:R-:W-:Y:S02]  /*0800*/  @!UP0 USHF.L.U32 UR5, UR4, 0xb, URZ ;  /* 0x0000000b04058899 */ /* 0x000fe4000800063f */
[----:B------:R-:W-:Y:S01]  /*0810*/  @!UP0 USHF.L.U32 UR4, UR4, 0x1, URZ ;  /* 0x0000000104048899 */ /* 0x000fe2000800063f */
[----:B------:R-:W-:Y:S01]  /*0820*/  IMAD.SHL.U32 R0, R5, 0x4, RZ ;  /* 0x0000000405007824 */ /* 0x000fe200078e00ff */
[----:B------:R-:W1:Y:S01]  /*0830*/  F2I.U32.TRUNC.NTZ R8, R8 ;  /* 0x0000000800087305 */ /* 0x000e62000020f000 */
[----:B------:R-:W-:Y:S01]  /*0840*/  ISETP.NE.AND P3, PT, R7, R14, PT ;  /* 0x0000000e0700720c */ /* 0x000fe20003f65270 */
[----:B----4-:R-:W-:Y:S02]  /*0850*/  @!UP0 ULEA UR6, UR7, UR6, 0x18 ;  /* 0x0000000607068291 */ /* 0x010fe4000f8ec03f */
[----:B------:R-:W-:Y:S01]  /*0860*/  LOP3.LUT R9, R5, 0xc, R0, 0x78, !PT ;  /* 0x0000000c05097812 */ /* 0x000fe200078e7800 */
[----:B------:R-:W-:Y:S01]  /*0870*/  VOTEU.ALL UP0, P0 ;  /* 0x00000000003f7886 */ /* 0x000fe20000000000 */
[----:B------:R-:W-:-:S02]  /*0880*/  ISETP.EQ.OR P0, PT, R6, RZ, !P4 ;  /* 0x000000ff0600720c */ /* 0x000fc40006702670 */
[----:B------:R-:W-:Y:S02]  /*0890*/  LOP3.LUT R5, R145, 0x7f, RZ, 0xc0, !PT ;  /* 0x0000007f91057812 */ /* 0x000fe400078ec0ff */
[----:B------:R-:W-:-:S04]  /*08a0*/  ISETP.EQ.AND P0, PT, R2, RZ, P0 ;  /* 0x000000ff0200720c */ /* 0x000fc80000702270 */
[----:B------:R-:W-:Y:S01]  /*08b0*/  @P3 LEA.HI R0, R9, R9, RZ, 0x1 ;  /* 0x0000000909003211 */ /* 0x000fe200078f08ff */
[----:B-1----:R-:W-:Y:S01]  /*08c0*/  IMAD.MOV R22, RZ, RZ, -R8 ;  /* 0x000000ffff167224 */ /* 0x002fe200078e0a08 */
[----:B------:R-:W-:Y:S01]  /*08d0*/  SEL R4, RZ, 0x1, !P0 ;  /* 0x00000001ff047807 */ /* 0x000fe20004000000 */
[----:B------:R-:W1:Y:S02]  /*08e0*/  FENCE.VIEW.ASYNC.S ;  /* 0x00000000000073c6 */ /* 0x000e640000000000 */
[----:B-1----:R1:W2:Y:S01]  /*08f0*/  @!UP0 SYNCS.EXCH.64 URZ, [UR6+0x110], UR4 ;  /* 0x00011004063f85b2 */ /* 0x0022a20008000100 */
[----:B------:R-:W-:Y:S01]  /*0900*/  @P3 SHF.R.S32.HI R0, RZ, 0x1, R0 ;  /* 0x00000001ff003819 */ /* 0x000fe20000011400 */
[----:B0-----:R-:W-:Y:S01]  /*0910*/  IMAD R3, R15, R22, R10 ;  /* 0x000000160f037224 */ /* 0x001fe200078e020a */
[----:B------:R-:W-:Y:S01]  /*0920*/  ISETP.LT.U32.AND P0, PT, R9, 0x2, !P6 ;  /* 0x000000020900780c */ /* 0x000fe20007701070 */
[----:B------:R-:W-:Y:S01]  /*0930*/  IMAD.MOV.U32 R8, RZ, RZ, 0x1 ;  /* 0x00000001ff087424 */ /* 0x000fe200078e00ff */
[----:B------:R-:W-:-:S02]  /*0940*/  SEL R4, R4, 0x2, P5 ;  /* 0x0000000204047807 */ /* 0x000fc40002800000 */
[----:B------:R-:W-:Y:S02]  /*0950*/  @P3 ISETP.NE.AND P4, PT, R0, R3, PT ;  /* 0x000000030000320c */ /* 0x000fe40003f85270 */
[----:B------:R-:W-:Y:S02]  /*0960*/  SEL R7, RZ, 0x1, !P0 ;  /* 0x00000001ff077807 */ /* 0x000fe40004000000 */
[----:B------:R-:W-:Y:S01]  /*0970*/  @P3 SEL R8, RZ, 0x1, P4 ;  /* 0x00000001ff083807 */ /* 0x000fe20002000000 */
[----:B------:R1:W0:Y:S01]  /*0980*/  @!UP1 SYNCS.EXCH.64 URZ, [UR6+0x118], UR4 ;  /* 0x00011804063f95b2 */ /* 0x0002220008000100 */
[----:B------:R-:W-:Y:S01]  /*0990*/  NOP ;  /* 0x0000000000007918 */ /* 0x000fe20000000000 */
[----:B------:R-:W-:Y:S06]  /*09a0*/  @!P1 BRA `(.L_x_4) ;  /* 0x0000000000089947 */ /* 0x000fec0003800000 */
[----:B0-2---:R-:W-:Y:S01]  /*09b0*/  UCGABAR_ARV ;  /* 0x00000000000079c7 */ /* 0x005fe20008000000 */
[----:B------:R-:W-:Y:S05]  /*09c0*/  BRA `(.L_x_5) ;  /* 0x0000000000047947 */ /* 0x000fea0003800000 */
.L_x_4:
[----:B0-2---:R-:W-:Y:S01]  /*09d0*/  NOP ;  /* 0x0000000000007918 */ /* 0x005fe20000000000 */
.L_x_5:
[----:B------:R-:W0:Y:S01]  /*09e0*/  LDC R0, c[0x0][0x75c] ;  /* 0x0001d700ff007b82 */ /* 0x000e220000000800 */
[----:B------:R-:W-:Y:S01]  /*09f0*/  IMAD.U32 R2, RZ, RZ, UR8 ;  /* 0x00000008ff027e24 */ /* 0x000fe2000f8e00ff */
[----:B------:R-:W-:Y:S01]  /*0a00*/  LOP3.LUT R150, R150, 0xfffff7ff, RZ, 0xc0, !PT ;  /* 0xfffff7ff96967812 */ /* 0x000fe200078ec0ff */
[----:B------:R-:W-:Y:S01]  /*0a10*/  IMAD.MOV.U32 R3, RZ, RZ, RZ ;  /* 0x000000ffff037224 */ /* 0x000fe200078e00ff */
[----:B0-----:R-:W-:-:S13]  /*0a20*/  ISETP.NE.AND P3, PT, R0, 0x1, PT ;  /* 0x000000010000780c */ /* 0x001fda0003f65270 */
[----:B------:R-:W0:Y:S01]  /*0a30*/  @P3 LDC R19, c[0x0][0x10] ;  /* 0x00000400ff133b82 */ /* 0x000e220000000800 */
[----:B------:R-:W-:Y:S01]  /*0a40*/  @P3 IMAD.MOV.U32 R11, RZ, RZ, RZ ;  /* 0x000000ffff0b3224 */ /* 0x000fe200078e00ff */
[----:B------:R-:W-:Y:S01]  /*0a50*/  @P3 LOP3.LUT R150, R150, 0x800, RZ, 0xfc, !PT ;  /* 0x0000080096963812 */ /* 0x000fe200078efcff */
[----:B------:R-:W-:-:S05]  /*0a60*/  @P3 IMAD.MOV.U32 R21, RZ, RZ, RZ ;  /* 0x000000ffff153224 */ /* 0x000fca00078e00ff */
[----:B------:R-:W2:Y:S01]  /*0a70*/  @!P3 LDC R17, c[0x0][0xc] ;  /* 0x00000300ff11bb82 */ /* 0x000ea20000000800 */
[----:B-1----:R-:W-:Y:S01]  /*0a80*/  ULDC UR4, c[0x0][0xc] ;  /* 0x0000030000047ab9 */ /* 0x002fe20000000800 */
[----:B------:R-:W-:Y:S01]  /*0a90*/  ULDC UR5, c[0x0][0x10] ;  /* 0x0000040000057ab9 */ /* 0x000fe20000000800 */
[----:B------:R-:W-:Y:S01]  /*0aa0*/  ULDC UR6, c[0x0][0x14] ;  /* 0x0000050000067ab9 */ /* 0x000fe20000000800 */
[----:B------:R-:W-:-:S04]  /*0ab0*/  UIMAD.WIDE.U32 UR4, UR4, UR5, URZ ;  /* 0x00000005040472a5 */ /* 0x000fc8000f8e003f */
[----:B------:R-:W-:Y:S02]  /*0ac0*/  UIMAD.WIDE.U32 UR32, UR4, UR6, URZ ;  /* 0x00000006042072a5 */ /* 0x000fe4000f8e003f */
[----:B------:R-:W-:-:S04]  /*0ad0*/  UIMAD UR4, UR5, UR6, URZ ;  /* 0x00000006050472a4 */ /* 0x000fc8000f8e023f */
[----:B------:R-:W-:Y:S01]  /*0ae0*/  UIADD3 UR4, UR33, UR4, URZ ;  /* 0x0000000421047290 */ /* 0x000fe2000fffe03f */
[----:B0-----:R-:W-:-:S04]  /*0af0*/  @P3 IMAD.WIDE.U32 R18, R19, UR8, R10 ;  /* 0x0000000813123c25 */ /* 0x001fc8000f8e000a */
[----:B--2---:R-:W-:-:S04]  /*0b00*/  @!P3 IMAD.WIDE.U32 R16, R10, R17, R2 ;  /* 0x000000110a10b225 */ /* 0x004fc800078e0002 */
[----:B------:R-:W-:Y:S02]  /*0b10*/  @P3 IMAD.MOV.U32 R2, RZ, RZ, R18 ;  /* 0x000000ffff023224 */ /* 0x000fe400078e0012 */
[----:B------:R-:W-:Y:S02]  /*0b20*/  @P3 IMAD.IADD R3, R19, 0x1, R21 ;  /* 0x0000000113033824 */ /* 0x000fe400078e0215 */
[----:B------:R-:W-:Y:S02]  /*0b30*/  @!P3 IMAD.MOV.U32 R2, RZ, RZ, R16 ;  /* 0x000000ffff02b224 */ /* 0x000fe400078e0010 */
[----:B------:R-:W-:Y:S01]  /*0b40*/  @!P3 IMAD.MOV.U32 R3, RZ, RZ, R17 ;  /* 0x000000ffff03b224 */ /* 0x000fe200078e0011 */
[----:B------:R-:W-:Y:S06]  /*0b50*/  @!P1 BRA `(.L_x_6) ;  /* 0x00000000000c9947 */ /* 0x000fec0003800000 */
[----:B------:R-:W-:Y:S01]  /*0b60*/  UCGABAR_WAIT ;  /* 0x0000000000007dc7 */ /* 0x000fe20008000000 */
[----:B------:R-:W-:Y:S01]  /*0b70*/  CCTL.IVALL ;  /* 0x00000000ff00798f */ /* 0x000fe20002000000 */
[----:B------:R-:W-:Y:S05]  /*0b80*/  BRA `(.L_x_7) ;  /* 0x0000000000047947 */ /* 0x000fea0003800000 */
.L_x_6:
[----:B------:R-:W-:Y:S06]  /*0b90*/  BAR.SYNC.DEFER_BLOCKING 0x0 ;  /* 0x0000000000007b1d */ /* 0x000fec0000010000 */
.L_x_7:
[----:B------:R-:W-:Y:S05]  /*0ba0*/  @!P2 BRA `(.L_x_8) ;  /* 0x000000600048a947 */ /* 0x000fea0003800000 */
[----:B------:R-:W-:-:S13]  /*0bb0*/  ISETP.GT.U32.AND P0, PT, R12, 0x1, PT ;  /* 0x000000010c00780c */ /* 0x000fda0003f04070 */
[----:B------:R-:W-:Y:S05]  /*0bc0*/  @P0 EXIT ;  /* 0x000000000000094d */ /* 0x000fea0003800000 */
[----:B------:R-:W-:Y:S01]  /*0bd0*/  ULDC.64 UR6, c[0x0][0x750] ;  /* 0x0001d40000067ab9 */ /* 0x000fe20000000a00 */
[----:B------:R-:W-:Y:S01]  /*0be0*/  PRMT R16, RZ, 0x7610, R16 ;  /* 0x00007610ff107816 */ /* 0x000fe20000000010 */
[----:B------:R-:W-:Y:S01]  /*0bf0*/  IMAD.MOV.U32 R136, RZ, RZ, -0x1 ;  /* 0xffffffffff887424 */ /* 0x000fe200078e00ff */
[----:B------:R-:W-:Y:S01]  /*0c00*/  ISETP.GE.U32.AND P0, PT, R2, UR6, PT ;  /* 0x0000000602007c0c */ /* 0x000fe2000bf06070 */
[----:B------:R-:W-:Y:S02]  /*0c10*/  IMAD.MOV.U32 R12, RZ, RZ, -0x1 ;  /* 0xffffffffff0c7424 */ /* 0x000fe400078e00ff */
[----:B------:R-:W-:Y:S01]  /*0c20*/  IMAD.MOV.U32 R6, RZ, RZ, -0x1 ;  /* 0xffffffffff067424 */ /* 0x000fe200078e00ff */
[----:B------:R-:W-:-:S13]  /*0c30*/  ISETP.GE.U32.AND.EX P0, PT, R3, UR7, PT, P0 ;  /* 0x0000000703007c0c */ /* 0x000fda000bf06100 */
[----:B------:R-:W-:Y:S05]  /*0c40*/  @P0 BRA `(.L_x_9) ;  /* 0x0000000400280947 */ /* 0x000fea0003800000 */
[----:B------:R-:W0:Y:S01]  /*0c50*/  LDC.64 R24, c[0x0][0x728] ;  /* 0x0001ca00ff187b82 */ /* 0x000e220000000a00 */
[----:B------:R-:W-:Y:S02]  /*0c60*/  IMAD.MOV.U32 R16, RZ, RZ, R2 ;  /* 0x000000ffff107224 */ /* 0x000fe400078e0002 */
[----:B------:R-:W-:-:S05]  /*0c70*/  IMAD.MOV.U32 R17, RZ, RZ, R3 ;  /* 0x000000ffff117224 */ /* 0x000fca00078e0003 */
[----:B------:R-:W1:Y:S08]  /*0c80*/  LDC R6, c[0x0][0x730] ;  /* 0x0001cc00ff067b82 */ /* 0x000e700000000800 */
[----:B------:R-:W2:Y:S01]  /*0c90*/  LDC.64 R26, c[0x0][0x720] ;  /* 0x0001c800ff1a7b82 */ /* 0x000ea20000000a00 */
[----:B0-----:R-:W-:-:S04]  /*0ca0*/  ISETP.NE.U32.AND P0, PT, R24, RZ, PT ;  /* 0x000000ff1800720c */ /* 0x001fc80003f05070 */
[----:B------:R-:W-:-:S13]  /*0cb0*/  ISETP.NE.AND.EX P0, PT, R25, RZ, PT, P0 ;  /* 0x000000ff1900720c */ /* 0x000fda0003f05300 */
[----:B-12---:R-:W-:Y:S05]  /*0cc0*/  @!P0 BRA `(.L_x_10) ;  /* 0x0000000000288947 */ /* 0x006fea0003800000 */
[----:B------:R-:W0:Y:S02]  /*0cd0*/  LDC R21, c[0x0][0x734] ;  /* 0x0001cd00ff157b82 */ /* 0x000e240000000800 */
[----:B0-----:R-:W-:-:S05]  /*0ce0*/  IADD3 R21, P0, R2, R21, RZ ;  /* 0x0000001502157210 */ /* 0x001fca0007f1e0ff */
[----:B------:R-:W-:-:S04]  /*0cf0*/  IMAD.X R23, RZ, RZ, R3, P0 ;  /* 0x000000ffff177224 */ /* 0x000fc800000e0603 */
[----:B------:R-:W-:-:S04]  /*0d00*/  IMAD.WIDE.U32 R16, R23, R24, RZ ;  /* 0x0000001817107225 */ /* 0x000fc800078e00ff */
[----:B------:R-:W-:-:S04]  /*0d10*/  IMAD.WIDE.U32 R18, P0, R21, R25, R16 ;  /* 0x0000001915127225 */ /* 0x000fc80007800010 */
[----:B------:R-:W-:-:S04]  /*0d20*/  IMAD.WIDE.U32 R16, R21, R24, RZ ;  /* 0x0000001815107225 */ /* 0x000fc800078e00ff */
[----:B------:R-:W-:Y:S01]  /*0d30*/  IMAD.X R21, RZ, RZ, RZ, P0 ;  /* 0x000000ffff157224 */ /* 0x000fe200000e06ff */
[----:B------:R-:W-:Y:S01]  /*0d40*/  IADD3 RZ, P0, R17, R18, RZ ;  /* 0x0000001211ff7210 */ /* 0x000fe20007f1e0ff */
[----:B------:R-:W-:-:S04]  /*0d50*/  IMAD.MOV.U32 R20, RZ, RZ, R19 ;  /* 0x000000ffff147224 */ /* 0x000fc800078e0013 */
[----:B------:R-:W-:-:S08]  /*0d60*/  IMAD.WIDE.U32.X R16, R23, R25, R20, P0 ;  /* 0x0000001917107225 */ /* 0x000fd000000e0414 */
.L_x_10:
[----:B------:R-:W0:Y:S01]  /*0d70*/  LDC.64 R28, c[0x0][0x740] ;  /* 0x0001d000ff1c7b82 */ /* 0x000e220000000a00 */
[--C-:B------:R-:W-:Y:S01]  /*0d80*/  SHF.R.U64 R31, R16, R6, R17.reuse ;  /* 0x00000006101f7219 */ /* 0x100fe20000001211 */
[----:B------:R-:W-:Y:S01]  /*0d90*/  IMAD R35, R15, R22, R10 ;  /* 0x000000160f237224 */ /* 0x000fe200078e020a */
[----:B------:R-:W-:Y:S02]  /*0da0*/  SHF.R.U32.HI R6, RZ, R6, R17 ;  /* 0x00000006ff067219 */ /* 0x000fe40000011611 */
[----:B------:R-:W-:-:S03]  /*0db0*/  IADD3 R11, P0, RZ, -R31, RZ ;  /* 0x8000001fff0b7210 */ /* 0x000fc60007f1e0ff */
[----:B------:R-:W1:Y:S02]  /*0dc0*/  LDC R12, c[0x0][0x718] ;  /* 0x0001c600ff0c7b82 */ /* 0x000e640000000800 */
[----:B------:R-:W-:-:S04]  /*0dd0*/  IMAD.X R17, RZ, RZ, ~R6, P0 ;  /* 0x000000ffff117224 */ /* 0x000fc800000e0e06 */
[-C--:B------:R-:W-:Y:S02]  /*0de0*/  IMAD R6, R17, R26.reuse, RZ ;  /* 0x0000001a11067224 */ /* 0x080fe400078e02ff */
[----:B------:R-:W2:Y:S01]  /*0df0*/  LDC R19, c[0x0][0x708] ;  /* 0x0001c200ff137b82 */ /* 0x000ea20000000800 */
[----:B------:R-:W-:-:S04]  /*0e00*/  IMAD.WIDE.U32 R16, R11, R26, R2 ;  /* 0x0000001a0b107225 */ /* 0x000fc800078e0002 */
[----:B------:R-:W-:Y:S02]  /*0e10*/  IMAD R11, R11, R27, R6 ;  /* 0x0000001b0b0b7224 */ /* 0x000fe400078e0206 */
[----:B------:R-:W-:Y:S01]  /*0e20*/  IMAD.MOV.U32 R27, RZ, RZ, 0x1 ;  /* 0x00000001ff1b7424 */ /* 0x000fe200078e00ff */
[----:B------:R-:W3:Y:S01]  /*0e30*/  LDC R20, c[0x0][0x758] ;  /* 0x0001d600ff147b82 */ /* 0x000ee20000000800 */
[----:B0-----:R-:W-:Y:S01]  /*0e40*/  ISETP.NE.U32.AND P0, PT, R28, RZ, PT ;  /* 0x000000ff1c00720c */ /* 0x001fe20003f05070 */
[----:B------:R-:W-:Y:S02]  /*0e50*/  IMAD.IADD R11, R17, 0x1, R11 ;  /* 0x00000001110b7824 */ /* 0x000fe400078e020b */
[----:B------:R-:W-:Y:S01]  /*0e60*/  IMAD.MOV.U32 R17, RZ, RZ, -0x1 ;  /* 0xffffffffff117424 */ /* 0x000fe200078e00ff */
[----:B------:R-:W-:-:S03]  /*0e70*/  ISETP.NE.AND.EX P0, PT, R29, RZ, PT, P0 ;  /* 0x000000ff1d00720c */ /* 0x000fc60003f05300 */
[----:B------:R-:W0:Y:S01]  /*0e80*/  LDC R25, c[0x0][0x700] ;  /* 0x0001c000ff197b82 */ /* 0x000e220000000800 */
[-CC-:B-1----:R-:W-:Y:S02]  /*0e90*/  SHF.R.U64 R23, R16, R12.reuse, R11.reuse ;  /* 0x0000000c10177219 */ /* 0x182fe4000000120b */
[----:B------:R-:W-:-:S05]  /*0ea0*/  SHF.R.U32.HI R6, RZ, R12, R11 ;  /* 0x0000000cff067219 */ /* 0x000fca000001160b */
[----:B------:R-:W1:Y:S01]  /*0eb0*/  LDC R24, c[0x0][0x748] ;  /* 0x0001d200ff187b82 */ /* 0x000e620000000800 */
[-CC-:B--2---:R-:W-:Y:S02]  /*0ec0*/  SHF.R.U64 R33, R23, R19.reuse, R6.reuse ;  /* 0x0000001317217219 */ /* 0x184fe40000001206 */
[----:B------:R-:W-:-:S05]  /*0ed0*/  SHF.R.U32.HI R11, RZ, R19, R6 ;  /* 0x00000013ff0b7219 */ /* 0x000fca0000011606 */
[----:B------:R-:W2:Y:S01]  /*0ee0*/  LDC R26, c[0x0][0x738] ;  /* 0x0001ce00ff1a7b82 */ /* 0x000ea20000000800 */
[-CC-:B---3--:R-:W-:Y:S02]  /*0ef0*/  SHF.R.U64 R22, R33, R20.reuse, R11.reuse ;  /* 0x0000001421167219 */ /* 0x188fe4000000120b */
[-C--:B------:R-:W-:Y:S02]  /*0f00*/  SHF.L.U32 R6, R17, R20.reuse, RZ ;  /* 0x0000001411067219 */ /* 0x080fe400000006ff */
[----:B------:R-:W-:Y:S01]  /*0f10*/  SHF.R.U32.HI R11, RZ, R20, R11 ;  /* 0x00000014ff0b7219 */ /* 0x000fe2000001160b */
[----:B------:R-:W-:Y:S01]  /*0f20*/  IMAD.MOV.U32 R10, RZ, RZ, R22 ;  /* 0x000000ffff0a7224 */ /* 0x000fe200078e0016 */
[----:B------:R-:W-:Y:S01]  /*0f30*/  LOP3.LUT R12, RZ, R6, RZ, 0x33, !PT ;  /* 0x00000006ff0c7212 */ /* 0x000fe200078e33ff */
[----:B------:R-:W3:Y:S01]  /*0f40*/  LDC R30, c[0x0][0x710] ;  /* 0x0001c400ff1e7b82 */ /* 0x000ee20000000800 */
[----:B------:R-:W-:Y:S05]  /*0f50*/  @!P0 BRA `(.L_x_11) ;  /* 0x0000000000288947 */ /* 0x000fea0003800000 */
[----:B------:R-:W4:Y:S02]  /*0f60*/  LDC R15, c[0x0][0x74c] ;  /* 0x0001d300ff0f7b82 */ /* 0x000f240000000800 */
[----:B----4-:R-:W-:-:S05]  /*0f70*/  IADD3 R15, P0, R22, R15, RZ ;  /* 0x0000000f160f7210 */ /* 0x010fca0007f1e0ff */
        /* <DEDUP_REMOVED lines=8> */
.L_x_11:
[----:B-1----:R-:W-:Y:S01]  /*1000*/  SHF.R.U64 R10, R10, R24, R11 ;  /* 0x000000180a0a7219 */ /* 0x002fe2000000120b */
[----:B------:R-:W-:Y:S01]  /*1010*/  IMAD.MOV.U32 R16, RZ, RZ, 0x1 ;  /* 0x00000001ff107424 */ /* 0x000fe200078e00ff */
[----:B------:R-:W-:Y:S01]  /*1020*/  LOP3.LUT R11, R33, R12, RZ, 0xc0, !PT ;  /* 0x0000000c210b7212 */ /* 0x000fe200078ec0ff */
[----:B0-----:R-:W-:Y:S01]  /*1030*/  VIADD R12, R25, 0xffffffff ;  /* 0xffffffff190c7836 */ /* 0x001fe20000000000 */
[----:B------:R-:W-:Y:S01]  /*1040*/  SHF.L.U32 R6, R27, R20, RZ ;  /* 0x000000141b067219 */ /* 0x000fe200000006ff */
[----:B------:R-:W-:Y:S01]  /*1050*/  IMAD.MOV R15, RZ, RZ, -R10 ;  /* 0x000000ffff0f7224 */ /* 0x000fe200078e0a0a */
[----:B------:R-:W-:Y:S02]  /*1060*/  SEL R14, R14, R35, !P3 ;  /* 0x000000230e0e7207 */ /* 0x000fe40005800000 */
[----:B------:R-:W-:Y:S01]  /*1070*/  LOP3.LUT R12, R23, R12, RZ, 0xc0, !PT ;  /* 0x0000000c170c7212 */ /* 0x000fe200078ec0ff */
[----:B------:R-:W-:Y:S02]  /*1080*/  IMAD R11, R6, R10, R11 ;  /* 0x0000000a060b7224 */ /* 0x000fe400078e020b */
[----:B--2---:R-:W-:-:S02]  /*1090*/  IMAD R6, R15, R26, R22 ;  /* 0x0000001a0f067224 */ /* 0x004fc400078e0216 */
[----:B---3--:R-:W-:Y:S02]  /*10a0*/  IMAD R14, R11, R30, R14 ;  /* 0x0000001e0b0e7224 */ /* 0x008fe400078e020e */
[----:B------:R-:W-:Y:S02]  /*10b0*/  IMAD R11, R6, R25, R12 ;  /* 0x00000019060b7224 */ /* 0x000fe400078e020c */
[----:B------:R-:W-:-:S03]  /*10c0*/  IMAD.MOV.U32 R6, RZ, RZ, R31 ;  /* 0x000000ffff067224 */ /* 0x000fc600078e001f */
[----:B------:R-:W-:Y:S02]  /*10d0*/  SEL R12, R11, R14, !P3 ;  /* 0x0000000e0b0c7207 */ /* 0x000fe40005800000 */
[----:B------:R-:W-:-:S07]  /*10e0*/  SEL R136, R14, R11, !P3 ;  /* 0x0000000b0e887207 */ /* 0x000fce0005800000 */
.L_x_9:
[----:B------:R-:W-:-:S08]  /*10f0*/  NOP ;  /* 0x0000000000007918 */ /* 0x000fd00000000000 */
[----:B------:R-:W0:Y:S02]  /*1100*/  USETMAXREG.TRY_ALLOC.CTAPOOL UP0, 0xe8 ;  /* 0x000000e8000079c8 */ /* 0x000e240008000600 */
[----:B0-----:R-:W-:-:S13]  /*1110*/  PLOP3.LUT P0, PT, PT, PT, UP0, 0x80, 0x0 ;  /* 0x000000000000781c */ /* 0x001fda0003f0f008 */
[----:B------:R-:W-:Y:S05]  /*1120*/  @!P0 BRA `(.L_x_9) ;  /* 0xfffffffc00f08947 */ /* 0x000fea000383ffff */
[----:B------:R-:W-:Y:S01]  /*1130*/  ULDC.64 UR6, c[0x0][0x698] ;  /* 0x0001a60000067ab9 */ /* 0x000fe20000000a00 */
[----:B------:R-:W-:Y:S01]  /*1140*/  ULDC.64 UR16, c[0x0][0x208] ;  /* 0x0000820000107ab9 */ /* 0x000fe20000000a00 */
[----:B------:R-:W-:-:S04]  /*1150*/  ISETP.NE.U32.AND P0, PT, RZ, UR6, PT ;  /* 0x00000006ff007c0c */ /* 0x000fc8000bf05070 */
[----:B------:R-:W-:-:S13]  /*1160*/  ISETP.NE.AND.EX P0, PT, RZ, UR7, PT, P0 ;  /* 0x00000007ff007c0c */ /* 0x000fda000bf05300 */
[----:B------:R-:W-:Y:S05]  /*1170*/  @!P0 BRA `(.L_x_12) ;  /* 0x00000000001c8947 */ /* 0x000fea0003800000 */
[----:B------:R-:W0:Y:S02]  /*1180*/  LDC.64 R10, c[0x0][0x698] ;  /* 0x0001a600ff0a7b82 */ /* 0x000e240000000a00 */
[----:B0-----:R-:W2:Y:S02]  /*1190*/  LDG.E.64 R10, desc[UR16][R10.64] ;  /* 0x000000100a0a7981 */ /* 0x001ea4000c1e1b00 */
[----:B--2---:R-:W-:-:S04]  /*11a0*/  ISETP.NE.U32.AND P0, PT, R10, RZ, PT ;  /* 0x000000ff0a00720c */ /* 0x004fc80003f05070 */
[----:B------:R-:W-:-:S13]  /*11b0*/  ISETP.NE.AND.EX P0, PT, R11, RZ, PT, P0 ;  /* 0x000000ff0b00720c */ /* 0x000fda0003f05300 */
[----:B------:R-:W-:Y:S05]  /*11c0*/  @!P0 BRA `(.L_x_12) ;  /* 0x0000000000088947 */ /* 0x000fea0003800000 */
[----:B------:R0:W5:Y:S01]  /*11d0*/  LD.E R129, desc[UR16][R10.64] ;  /* 0x000000100a817980 */ /* 0x000162000c101900 */
[----:B------:R-:W-:Y:S05]  /*11e0*/  BRA `(.L_x_13) ;  /* 0x0000000000207947 */ /* 0x000fea0003800000 */
.L_x_12:
[----:B------:R-:W-:Y:S02]  /*11f0*/  ULDC.64 UR6, c[0x0][0x688] ;  /* 0x0001a20000067ab9 */ /* 0x000fe40000000a00 */
[----:B------:R-:W-:-:S04]  /*1200*/  ISETP.NE.U32.AND P0, PT, RZ, UR6, PT ;  /* 0x00000006ff007c0c */ /* 0x000fc8000bf05070 */
[----:B------:R-:W-:-:S13]  /*1210*/  ISETP.NE.AND.EX P0, PT, RZ, UR7, PT, P0 ;  /* 0x00000007ff007c0c */ /* 0x000fda000bf05300 */
[----:B------:R-:W-:Y:S05]  /*1220*/  @!P0 BRA `(.L_x_14) ;  /* 0x00000000000c8947 */ /* 0x000fea0003800000 */
[----:B------:R-:W0:Y:S02]  /*1230*/  LDC.64 R10, c[0x0][0x688] ;  /* 0x0001a200ff0a7b82 */ /* 0x000e240000000a00 */
[----:B0-----:R1:W5:Y:S01]  /*1240*/  LDG.E R129, desc[UR16][R10.64] ;  /* 0x000000100a817981 */ /* 0x001362000c1e1900 */
[----:B------:R-:W-:Y:S05]  /*1250*/  BRA `(.L_x_13) ;  /* 0x0000000000047947 */ /* 0x000fea0003800000 */
.L_x_14:
[----:B------:R-:W2:Y:S02]  /*1260*/  LDC R129, c[0x0][0x680] ;  /* 0x0001a000ff817b82 */ /* 0x000ea40000000800 */
.L_x_13:
[----:B------:R-:W-:Y:S02]  /*1270*/  ULDC.64 UR6, c[0x0][0x6a0] ;  /* 0x0001a80000067ab9 */ /* 0x000fe40000000a00 */
[----:B------:R-:W-:-:S04]  /*1280*/  ISETP.NE.U32.AND P0, PT, RZ, UR6, PT ;  /* 0x00000006ff007c0c */ /* 0x000fc8000bf05070 */
[----:B------:R-:W-:-:S13]  /*1290*/  ISETP.NE.AND.EX P0, PT, RZ, UR7, PT, P0 ;  /* 0x00000007ff007c0c */ /* 0x000fda000bf05300 */
[----:B------:R-:W-:Y:S05]  /*12a0*/  @!P0 BRA `(.L_x_15) ;  /* 0x00000000001c8947 */ /* 0x000fea0003800000 */
[----:B01----:R-:W0:Y:S02]  /*12b0*/  LDC.64 R10, c[0x0][0x6a0] ;  /* 0x0001a800ff0a7b82 */ /* 0x003e240000000a00 */
[----:B0-----:R-:W3:Y:S02]  /*12c0*/  LDG.E.64 R10, desc[UR16][R10.64] ;  /* 0x000000100a0a7981 */ /* 0x001ee4000c1e1b00 */
[----:B---3--:R-:W-:-:S04]  /*12d0*/  ISETP.NE.U32.AND P0, PT, R10, RZ, PT ;  /* 0x000000ff0a00720c */ /* 0x008fc80003f05070 */
[----:B------:R-:W-:-:S13]  /*12e0*/  ISETP.NE.AND.EX P0, PT, R11, RZ, PT, P0 ;  /* 0x000000ff0b00720c */ /* 0x000fda0003f05300 */
[----:B------:R-:W-:Y:S05]  /*12f0*/  @!P0 BRA `(.L_x_15) ;  /* 0x0000000000088947 */ /* 0x000fea0003800000 */
[----:B------:R0:W5:Y:S01]  /*1300*/  LD.E R128, desc[UR16][R10.64] ;  /* 0x000000100a807980 */ /* 0x000162000c101900 */
[----:B------:R-:W-:Y:S05]  /*1310*/  BRA `(.L_x_16) ;  /* 0x0000000000207947 */ /* 0x000fea0003800000 */
.L_x_15:
[----:B------:R-:W-:Y:S02]  /*1320*/  ULDC.64 UR6, c[0x0][0x690] ;  /* 0x0001a40000067ab9 */ /* 0x000fe40000000a00 */
[----:B------:R-:W-:-:S04]  /*1330*/  ISETP.NE.U32.AND P0, PT, RZ, UR6, PT ;  /* 0x00000006ff007c0c */ /* 0x000fc8000bf05070 */
[----:B------:R-:W-:-:S13]  /*1340*/  ISETP.NE.AND.EX P0, PT, RZ, UR7, PT, P0 ;  /* 0x00000007ff007c0c */ /* 0x000fda000bf05300 */
[----:B------:R-:W-:Y:S05]  /*1350*/  @!P0 BRA `(.L_x_17) ;  /* 0x00000000000c8947 */ /* 0x000fea0003800000 */
[----:B01----:R-:W0:Y:S02]  /*1360*/  LDC.64 R10, c[0x0][0x690] ;  /* 0x0001a400ff0a7b82 */ /* 0x003e240000000a00 */
[----:B0-----:R1:W5:Y:S01]  /*1370*/  LDG.E R128, desc[UR16][R10.64] ;  /* 0x000000100a807981 */ /* 0x001362000c1e1900 */
[----:B------:R-:W-:Y:S05]  /*1380*/  BRA `(.L_x_16) ;  /* 0x0000000000047947 */ /* 0x000fea0003800000 */
.L_x_17:
[----:B------:R-:W3:Y:S02]  /*1390*/  LDC R128, c[0x0][0x684] ;  /* 0x0001a100ff807b82 */ /* 0x000ee40000000800 */
.L_x_16:
[----:B------:R-:W-:-:S13]  /*13a0*/  LOP3.LUT P0, RZ, R16, 0xff, RZ, 0xc0, !PT ;  /* 0x000000ff10ff7812 */ /* 0x000fda000780c0ff */
[----:B------:R-:W-:Y:S05]  /*13b0*/  @!P0 EXIT ;  /* 0x000000000000894d */ /* 0x000fea0003800000 */
[----:B------:R-:W4:Y:S01]  /*13c0*/  LDC.64 R16, c[0x0][0x288] ;  /* 0x0000a200ff107b82 */ /* 0x000f220000000a00 */
[C---:B01----:R-:W-:Y:S01]  /*13d0*/  IMAD.SHL.U32 R11, R145.reuse, 0x20, RZ ;  /* 0x00000020910b7824 */ /* 0x043fe200078e00ff */
[----:B------:R-:W-:Y:S01]  /*13e0*/  SHF.R.U32.HI R15, RZ, 0x5, R5 ;  /* 0x00000005ff0f7819 */ /* 0x000fe20000011605 */
[----:B------:R-:W-:Y:S01]  /*13f0*/  IMAD.SHL.U32 R5, R145, 0x200, RZ ;  /* 0x0000020091057824 */ /* 0x000fe200078e00ff */
[----:B------:R-:W-:Y:S01]  /*1400*/  SHF.R.U32.HI R10, RZ, 0x2, R145 ;  /* 0x00000002ff0a7819 */ /* 0x000fe20000011691 */
[----:B------:R-:W-:Y:S01]  /*1410*/  ULDC.64 UR12, c[0x0][0x6c8] ;  /* 0x0001b200000c7ab9 */ /* 0x000fe20000000a00 */
[----:B------:R-:W-:Y:S01]  /*1420*/  LOP3.LUT R14, R11, 0x1c00, RZ, 0xc0, !PT ;  /* 0x00001c000b0e7812 */ /* 0x000fe200078ec0ff */
[----:B------:R-:W-:Y:S01]  /*1430*/  IMAD.SHL.U32 R19, R15, 0x10, RZ ;  /* 0x000000100f137824 */ /* 0x000fe200078e00ff */
[----:B------:R-:W-:Y:S01]  /*1440*/  LOP3.LUT R10, R10, 0x7, RZ, 0xc0, !PT ;  /* 0x000000070a0a7812 */ /* 0x000fe200078ec0ff */
[----:B------:R-:W0:Y:S01]  /*1450*/  LDC R146, c[0x0][0x758] ;  /* 0x0001d600ff927b82 */ /* 0x000e220000000800 */
[----:B------:R-:W-:Y:S01]  /*1460*/  LOP3.LUT R14, R14, 0x200, R5, 0xf8, !PT ;  /* 0x000002000e0e7812 */ /* 0x000fe200078ef805 */
[----:B------:R-:W-:Y:S01]  /*1470*/  IMAD.SHL.U32 R5, R145, 0x10, RZ ;  /* 0x0000001091057824 */ /* 0x000fe200078e00ff */
[--C-:B------:R-:W-:Y:S01]  /*1480*/  LOP3.LUT R148, R19, 0xfffffff0, R10.reuse, 0xe2, !PT ;  /* 0xfffffff013947812 */ /* 0x100fe200078ee20a */
[----:B------:R-:W-:Y:S01]  /*1490*/  IMAD R15, R15, -0x10, -R10 ;  /* 0xfffffff00f0f7824 */ /* 0x000fe200078e0a0a */
[C---:B------:R-:W-:Y:S01]  /*14a0*/  LOP3.LUT R10, R13.reuse, 0x1, RZ, 0xc0, !PT ;  /* 0x000000010d0a7812 */ /* 0x040fe200078ec0ff */
[----:B------:R-:W-:Y:S01]  /*14b0*/  IMAD.SHL.U32 R13, R13, 0x40, RZ ;  /* 0x000000400d0d7824 */ /* 0x000fe200078e00ff */
[----:B------:R-:W-:Y:S01]  /*14c0*/  LOP3.LUT R14, R14, 0x1c0, R5, 0xf8, !PT ;  /* 0x000001c00e0e7812 */ /* 0x000fe200078ef805 */
[----:B------:R-:W-:Y:S01]  /*14d0*/  IMAD.MOV.U32 R11, RZ, RZ, -0x1 ;  /* 0xffffffffff0b7424 */ /* 0x000fe200078e00ff */
[C---:B------:R-:W-:Y:S01]  /*14e0*/  LOP3.LUT R147, R145.reuse, 0x3, RZ, 0xc0, !PT ;  /* 0x0000000391937812 */ /* 0x040fe200078ec0ff */
[----:B------:R-:W-:Y:S01]  /*14f0*/  IMAD R15, R10, -0x40, R15 ;  /* 0xffffffc00a0f7824 */ /* 0x000fe200078e020f */
[----:B------:R-:W-:Y:S01]  /*1500*/  LOP3.LUT R14, R14, 0x20, R5, 0xf8, !PT ;  /* 0x000000200e0e7812 */ /* 0x000fe200078ef805 */
[----:B------:R-:W-:Y:S01]  /*1510*/  USHF.L.U64.HI UR19, UR12, 0x3, UR13 ;  /* 0x000000030c137899 */ /* 0x000fe2000801020d */
[----:B------:R-:W-:Y:S01]  /*1520*/  LOP3.LUT R148, R148, 0x40, R13, 0xf8, !PT ;  /* 0x0000004094947812 */ /* 0x000fe200078ef80d */
[----:B------:R-:W-:Y:S01]  /*1530*/  IMAD.MOV.U32 R13, RZ, RZ, 0x1 ;  /* 0x00000001ff0d7424 */ /* 0x000fe200078e00ff */
[----:B------:R-:W-:Y:S01]  /*1540*/  LOP3.LUT R141, R145, 0x80, RZ, 0xc0, !PT ;  /* 0x00000080918d7812 */ /* 0x000fe200078ec0ff */
[----:B----4-:R-:W-:Y:S01]  /*1550*/  VIADD R5, R17, 0x3f ;  /* 0x0000003f11057836 */ /* 0x010fe20000000000 */
[----:B------:R-:W-:Y:S01]  /*1560*/  USHF.L.U32 UR18, UR12, 0x3, URZ ;  /* 0x000000030c127899 */ /* 0x000fe2000800063f */
[----:B------:R-:W-:Y:S01]  /*1570*/  IMAD R147, R147, -0x2, R16 ;  /* 0xfffffffe93937824 */ /* 0x000fe200078e0210 */
[----:B------:R-:W-:Y:S01]  /*1580*/  USHF.L.U64.HI UR5, UR12, 0x4, UR13 ;  /* 0x000000040c057899 */ /* 0x000fe2000801020d */
[----:B------:R-:W-:Y:S01]  /*1590*/  IMAD.SHL.U32 R145, R145, 0x2, RZ ;  /* 0x0000000291917824 */ /* 0x000fe200078e00ff */
[----:B------:R-:W-:Y:S01]  /*15a0*/  SHF.R.S32.HI R10, RZ, 0x1f, R5 ;  /* 0x0000001fff0a7819 */ /* 0x000fe20000011405 */
[----:B------:R-:W-:Y:S01]  /*15b0*/  USHF.L.U32 UR6, UR12, 0x4, URZ ;  /* 0x000000040c067899 */ /* 0x000fe2000800063f */
[----:B------:R-:W-:Y:S01]  /*15c0*/  LOP3.LUT R160, R4, 0x1, RZ, 0xfc, !PT ;  /* 0x0000000104a07812 */ /* 0x000fe200078efcff */
[----:B------:R-:W-:Y:S01]  /*15d0*/  USHF.L.U64.HI UR7, UR12, 0x5, UR13 ;  /* 0x000000050c077899 */ /* 0x000fe2000801020d */
[----:B------:R-:W-:Y:S01]  /*15e0*/  LEA.HI R10, R10, R5, RZ, 0x6 ;  /* 0x000000050a0a7211 */ /* 0x000fe200078f30ff */
[----:B------:R-:W-:Y:S01]  /*15f0*/  USHF.L.U32 UR12, UR12, 0x5, URZ ;  /* 0x000000050c0c7899 */ /* 0x000fe2000800063f */
[-C--:B0-----:R-:W-:Y:S01]  /*1600*/  SHF.L.U32 R11, R11, R146.reuse, RZ ;  /* 0x000000920b0b7219 */ /* 0x081fe200000006ff */
[----:B------:R-:W-:Y:S01]  /*1610*/  ULDC UR8, c[0x0][0x284] ;  /* 0x0000a10000087ab9 */ /* 0x000fe20000000800 */
[----:B------:R-:W-:Y:S01]  /*1620*/  SHF.R.S32.HI R142, RZ, 0x6, R10 ;  /* 0x00000006ff8e7819 */ /* 0x000fe2000001140a */
[----:B------:R-:W-:Y:S01]  /*1630*/  IMAD.MOV.U32 R144, RZ, RZ, RZ ;  /* 0x000000ffff907224 */ /* 0x000fe200078e00ff */
[----:B------:R-:W-:Y:S01]  /*1640*/  SHF.L.U32 R146, R13, R146, RZ ;  /* 0x000000920d927219 */ /* 0x000fe200000006ff */
[----:B------:R-:W-:Y:S01]  /*1650*/  IMAD.MOV.U32 R143, RZ, RZ, RZ ;  /* 0x000000ffff8f7224 */ /* 0x000fe200078e00ff */
[----:B------:R-:W-:Y:S01]  /*1660*/  VIMNMX R137, RZ, R142, PT ;  /* 0x0000008eff897248 */ /* 0x000fe20003fe0100 */
[----:B------:R-:W-:Y:S01]  /*1670*/  VIADD R139, R15, UR8 ;  /* 0x000000080f8b7c36 */ /* 0x000fe20008000000 */
[----:B------:R-:W-:Y:S01]  /*1680*/  SHF.R.U32.HI R141, RZ, 0x7, R141 ;  /* 0x00000007ff8d7819 */ /* 0x000fe2000001168d */
[----:B------:R-:W-:Y:S01]  /*1690*/  USHF.L.U64.HI UR5, UR6, 0x2, UR5 ;  /* 0x0000000206057899 */ /* 0x000fe20008010205 */
[----:B------:R-:W-:Y:S01]  /*16a0*/  LOP3.LUT R140, RZ, R11, RZ, 0x33, !PT ;  /* 0x0000000bff8c7212 */ /* 0x000fe200078e33ff */
[----:B------:R-:W-:Y:S01]  /*16b0*/  IMAD.IADD R137, R142, 0x1, -R137 ;  /* 0x000000018e897824 */ /* 0x000fe200078e0a89 */
[----:B------:R-:W-:Y:S01]  /*16c0*/  SHF.R.U32.HI R138, RZ, 0x3, R14 ;  /* 0x00000003ff8a7819 */ /* 0x000fe2000001160e */
[----:B------:R-:W-:-:S02]  /*16d0*/  USHF.L.U64.HI UR7, UR12, 0x2, UR7 ;  /* 0x000000020c077899 */ /* 0x000fc40008010207 */
[----:B------:R-:W-:Y:S02]  /*16e0*/  USHF.L.U32 UR6, UR6, 0x2, URZ ;  /* 0x0000000206067899 */ /* 0x000fe4000800063f */
[----:B------:R-:W-:-:S12]  /*16f0*/  USHF.L.U32 UR12, UR12, 0x2, URZ ;  /* 0x000000020c0c7899 */ /* 0x000fd8000800063f */
.L_x_146:
[----:B------:R-:W0:Y:S01]  /*1700*/  SHFL.IDX PT, R5, R141, RZ, 0x1f ;  /* 0x00001fff8d057589 */ /* 0x000e2200000e0000 */
[----:B-1----:R-:W1:Y:S01]  /*1710*/  S2UR UR11, SR_CgaCtaId ;  /* 0x00000000000b79c3 */ /* 0x002e620000008800 */
[----:B------:R-:W-:Y:S01]  /*1720*/  ISETP.GE.AND P0, PT, R137, 0x1, PT ;  /* 0x000000018900780c */ /* 0x000fe20003f06270 */
[----:B------:R-:W-:Y:S01]  /*1730*/  UMOV UR10, 0x400 ;  /* 0x00000400000a7882 */ /* 0x000fe20000000000 */
[----:B------:R-:W-:Y:S02]  /*1740*/  CS2R R56, SRZ ;  /* 0x0000000000387805 */ /* 0x000fe4000001ff00 */
[----:B------:R-:W-:Y:S02]  /*1750*/  CS2R R58, SRZ ;  /* 0x00000000003a7805 */ /* 0x000fe4000001ff00 */
[----:B------:R-:W-:Y:S02]  /*1760*/  CS2R R60, SRZ ;  /* 0x00000000003c7805 */ /* 0x000fe4000001ff00 */
[----:B------:R-:W-:-:S02]  /*1770*/  CS2R R62, SRZ ;  /* 0x00000000003e7805 */ /* 0x000fc4000001ff00 */
[----:B------:R-:W-:Y:S02]  /*1780*/  CS2R R64, SRZ ;  /* 0x0000000000407805 */ /* 0x000fe4000001ff00 */
[----:B------:R-:W-:Y:S02]  /*1790*/  CS2R R66, SRZ ;  /* 0x0000000000427805 */ /* 0x000fe4000001ff00 */
        /* <DEDUP_REMOVED lines=14> */
[----:B0-----:R-:W-:Y:S01]  /*1880*/  R2UR UR8, R5 ;  /* 0x00000000050872ca */ /* 0x001fe200000e0000 */
[----:B-1----:R-:W-:Y:S01]  /*1890*/  ULEA UR15, UR11, UR10, 0x18 ;  /* 0x0000000a0b0f7291 */ /* 0x002fe2000f8ec03f */
        /* <DEDUP_REMOVED lines=10> */
[----:B------:R-:W-:Y:S01]  /*1940*/  CS2R R52, SRZ ;  /* 0x0000000000347805 */ /* 0x000fe2000001ff00 */
[----:B------:R-:W-:Y:S01]  /*1950*/  ULEA.HI UR9, UR8, UR8, URZ, 0x1 ;  /* 0x0000000808097291 */ /* 0x000fe2000f8f083f */
[----:B------:R-:W-:-:S03]  /*1960*/  CS2R R54, SRZ ;  /* 0x0000000000367805 */ /* 0x000fc6000001ff00 */
[----:B------:R-:W-:-:S04]  /*1970*/  ULOP3.LUT UR9, UR9, 0x1ffffe, URZ, 0xc0, !UPT ;  /* 0x001ffffe09097892 */ /* 0x000fc8000f8ec03f */
[----:B------:R-:W-:-:S04]  /*1980*/  UIADD3 UR9, UR8, -UR9, URZ ;  /* 0x8000000908097290 */ /* 0x000fc8000fffe03f */
[----:B------:R-:W-:Y:S01]  /*1990*/  ULEA UR9, UR9, UR15, 0xb ;  /* 0x0000000f09097291 */ /* 0x000fe2000f8e583f */
[----:B---34-:R-:W-:Y:S11]  /*19a0*/  @!P0 BRA `(.L_x_18) ;  /* 0x0000000000f08947 */ /* 0x018ff60003800000 */
[----:B------:R-:W-:Y:S01]  /*19b0*/  UIADD3 UR9, UR9, 0x200, URZ ;  /* 0x0000020009097890 */ /* 0x000fe2000fffe03f */
[----:B------:R-:W-:Y:S01]  /*19c0*/  R2UR UR13, R143 ;  /* 0x000000008f0d72ca */ /* 0x000fe200000e0000 */
[----:B------:R-:W-:Y:S01]  /*19d0*/  IMAD.MOV.U32 R5, RZ, RZ, R137 ;  /* 0x000000ffff057224 */ /* 0x000fe200078e0089 */
[----:B------:R-:W-:Y:S01]  /*19e0*/  UPLOP3.LUT UP0, UPT, UPT, UPT, UPT, 0x40, 0x0 ;  /* 0x000000000000789c */ /* 0x000fe20003f0e870 */
[----:B------:R-:W-:Y:S01]  /*19f0*/  IMAD.MOV.U32 R10, RZ, RZ, R144 ;  /* 0x000000ffff0a7224 */ /* 0x000fe200078e0090 */
[----:B------:R-:W-:Y:S01]  /*1a00*/  USHF.R.U32.HI UR9, URZ, 0x4, UR9 ;  /* 0x000000043f097899 */ /* 0x000fe20008011609 */
[----:B------:R-:W-:-:S03]  /*1a10*/  IMAD.MOV.U32 R11, RZ, RZ, R143 ;  /* 0x000000ffff0b7224 */ /* 0x000fc600078e008f */
[----:B------:R-:W-:-:S04]  /*1a20*/  ULOP3.LUT UR9, UR9, 0x3fff, URZ, 0xc0, !UPT ;  /* 0x00003fff09097892 */ /* 0x000fc8000f8ec03f */
[----:B------:R-:W-:-:S12]  /*1a30*/  ULOP3.LUT UR14, UR9, 0x10000, URZ, 0xfc, !UPT ;  /* 0x00010000090e7892 */ /* 0x000fd8000f8efc3f */
.L_x_25:
[----:B------:R-:W-:-:S13]  /*1a40*/  ISETP.NE.AND P1, PT, R160, 0x3, PT ;  /* 0x00000003a000780c */ /* 0x000fda0003f25270 */
[----:B------:R-:W-:Y:S05]  /*1a50*/  @!P1 BRA `(.L_x_19) ;  /* 0x0000000000049947 */ /* 0x000fea0003800000 */
[----:B------:R-:W-:Y:S01]  /*1a60*/  BPT.TRAP 0x1 ;  /* 0x000000040000795c */ /* 0x000fe20000300000 */
.L_x_19:
[----:B------:R-:W-:Y:S01]  /*1a70*/  ULEA UR8, UR13, UR15, 0x3 ;  /* 0x0000000f0d087291 */ /* 0x000fe2000f8e183f */
[----:B------:R-:W-:-:S08]  /*1a80*/  SHF.L.U32 R14, R10, 0x1f, RZ ;  /* 0x0000001f0a0e7819 */ /* 0x000fd000000006ff */
[----:B------:R0:W1:Y:S01]  /*1a90*/  SYNCS.PHASECHK.TRANS64.TRYWAIT P0, [UR8], R14 ;  /* 0x0000000eff0075a7 */ /* 0x0000620008000148 */
[----:B------:R-:W-:Y:S05]  /*1aa0*/  @!P1 BRA `(.L_x_20) ;  /* 0x0000000000049947 */ /* 0x000fea0003800000 */
[----:B------:R-:W-:Y:S01]  /*1ab0*/  BPT.TRAP 0x1 ;  /* 0x000000040000795c */ /* 0x000fe20000300000 */
.L_x_20:
[----:B------:R-:W-:-:S04]  /*1ac0*/  IMAD.U32 R13, RZ, RZ, UR13 ;  /* 0x0000000dff0d7e24 */ /* 0x000fc8000f8e00ff */
[----:B------:R-:W-:Y:S01]  /*1ad0*/  IMAD R13, R13, 0x800, R138 ;  /* 0x000008000d0d7824 */ /* 0x000fe200078e028a */
[----:B-1----:R-:W-:Y:S06]  /*1ae0*/  @P0 BRA `(.L_x_21) ;  /* 0x0000000000080947 */ /* 0x002fec0003800000 */
[----:B------:R-:W1:Y:S02]  /*1af0*/  SYNCS.PHASECHK.TRANS64.TRYWAIT P0, [UR8], R14 ;  /* 0x0000000eff0075a7 */ /* 0x000e640008000148 */
[----:B-1----:R-:W-:Y:S05]  /*1b00*/  @!P0 BRA `(.L_x_22) ;  /* 0x0000006c00a88947 */ /* 0x002fea0003800000 */
.L_x_21:
[----:B------:R-:W-:Y:S01]  /*1b10*/  LDS R88, [R13+UR15+0x30200] ;  /* 0x0302000f0d587984 */ /* 0x000fe20008000800 */
[----:B------:R-:W-:Y:S01]  /*1b20*/  UIADD3 UR8, UR15, 0x20200, URZ ;  /* 0x000202000f087890 */ /* 0x000fe2000fffe03f */
[----:B------:R-:W-:Y:S02]  /*1b30*/  UMOV UR9, 0xc0000010 ;  /* 0xc000001000097882 */ /* 0x000fe40000000000 */
[----:B------:R-:W4:Y:S01]  /*1b40*/  LDS R89, [R13+UR15+0x30600] ;  /* 0x0306000f0d597984 */ /* 0x000f220008000800 */
[----:B------:R-:W-:Y:S01]  /*1b50*/  USHF.R.U32.HI UR8, URZ, 0x4, UR8 ;  /* 0x000000043f087899 */ /* 0x000fe20008011608 */
[----:B------:R-:W-:-:S03]  /*1b60*/  UMOV UR11, 0x80000020 ;  /* 0x80000020000b7882 */ /* 0x000fc60000000000 */
[----:B------:R-:W-:-:S04]  /*1b70*/  ULOP3.LUT UR8, UR8, 0x3fff, URZ, 0xc0, !UPT ;  /* 0x00003fff08087892 */ /* 0x000fc8000f8ec03f */
[----:B------:R-:W-:Y:S02]  /*1b80*/  ULOP3.LUT UR10, UR8, 0x10000, URZ, 0xfc, !UPT ;  /* 0x00010000080a7892 */ /* 0x000fe4000f8efc3f */
[----:B------:R-:W-:Y:S02]  /*1b90*/  ULEA UR8, UR13, UR14, 0x9 ;  /* 0x0000000e0d087291 */ /* 0x000fe4000f8e483f */
[----:B------:R-:W-:Y:S01]  /*1ba0*/  ULEA UR10, UR13, UR10, 0x8 ;  /* 0x0000000a0d0a7291 */ /* 0x000fe2000f8e403f */
[----:B----4-:R-:W-:-:S08]  /*1bb0*/  WARPGROUP.ARRIVE ;  /* 0x00000000000079c5 */ /* 0x010fd00000000000 */
[----:B------:R-:W-:Y:S01]  /*1bc0*/  IGMMA.SP.64x64x64.S8.S8 R56, gdesc[UR8], R56, UP0, R88 ;  /* 0x02005800083879f1 */ /* 0x000fe2000bf41238 */
[----:B------:R-:W-:Y:S01]  /*1bd0*/  UIADD3 UR8, UR8, 0x100, URZ ;  /* 0x0000010008087890 */ /* 0x000fe2000fffe03f */
[----:B------:R-:W-:-:S08]  /*1be0*/  UMOV UR9, 0xc0000010 ;  /* 0xc000001000097882 */ /* 0x000fd00000000000 */
[----:B------:R-:W-:Y:S03]  /*1bf0*/  IGMMA.SP.64x64x64.S8.S8 R24, gdesc[UR8], R24, UP0, R89, gsb0 ;  /* 0x02005900081879f1 */ /* 0x000fe6000b841218 */
[----:B------:R-:W-:Y:S02]  /*1c00*/  WARPGROUP.DEPBAR.LE gsb0, 0x0 ;  /* 0x00008000000079c5 */ /* 0x000fe40000010000 */
[----:B------:R-:W-:Y:S05]  /*1c10*/  @!P1 BRA `(.L_x_23) ;  /* 0x0000000000049947 */ /* 0x000fea0003800000 */
[----:B------:R-:W-:Y:S01]  /*1c20*/  BPT.TRAP 0x1 ;  /* 0x000000040000795c */ /* 0x000fe20000300000 */
.L_x_23:
[----:B------:R-:W-:-:S13]  /*1c30*/  LOP3.LUT P0, RZ, R8, R7, RZ, 0xc0, !PT ;  /* 0x0000000708ff7212 */ /* 0x000fda000780c0ff */
[----:B------:R-:W-:-:S05]  /*1c40*/  @P0 LEA R13, R11, UR15, 0x3 ;  /* 0x0000000f0b0d0c11 */ /* 0x000fca000f8e18ff */
[----:B01----:R-:W-:-:S05]  /*1c50*/  @P0 VIADD R14, R13, 0x80 ;  /* 0x000000800d0e0836 */ /* 0x003fca0000000000 */
[----:B------:R-:W-:-:S04]  /*1c60*/  @P0 PRMT R14, R9, 0x654, R14 ;  /* 0x00000654090e0816 */ /* 0x000fc8000000000e */
[----:B------:R0:W-:Y:S01]  /*1c70*/  @P0 SYNCS.ARRIVE.TRANS64.RED.A1T0 RZ, [R14+URZ], RZ ;  /* 0x000000ff0eff09a7 */ /* 0x0001e2000810043f */
[----:B------:R-:W-:-:S13]  /*1c80*/  ISETP.GT.U32.AND P0, PT, R4, 0x1, PT ;  /* 0x000000010400780c */ /* 0x000fda0003f04070 */
[----:B0-----:R-:W-:Y:S05]  /*1c90*/  @P0 BRA `(.L_x_24) ;  /* 0x0000000000040947 */ /* 0x001fea0003800000 */
[----:B------:R-:W-:Y:S01]  /*1ca0*/  BPT.TRAP 0x1 ;  /* 0x000000040000795c */ /* 0x000fe20000300000 */
.L_x_24:
[----:B------:R-:W-:Y:S01]  /*1cb0*/  UIADD3 UR13, UR13, 0x1, URZ ;  /* 0x000000010d0d7890 */ /* 0x000fe2000fffe03f */
[----:B------:R-:W-:Y:S01]  /*1cc0*/  ISETP.GT.AND P1, PT, R5, 0x1, PT ;  /* 0x000000010500780c */ /* 0x000fe20003f24270 */
[----:B------:R-:W-:Y:S02]  /*1cd0*/  VIADD R11, R11, 0x1 ;  /* 0x000000010b0b7836 */ /* 0x000fe40000000000 */
[----:B------:R-:W-:Y:S01]  /*1ce0*/  UISETP.NE.AND UP0, UPT, UR13, 0x10, UPT ;  /* 0x000000100d00788c */ /* 0x000fe2000bf05270 */
[----:B------:R-:W-:Y:S02]  /*1cf0*/  VIADD R5, R5, 0xffffffff ;  /* 0xffffffff05057836 */ /* 0x000fe40000000000 */
[C---:B------:R-:W-:Y:S01]  /*1d00*/  ISETP.NE.AND P0, PT, R11.reuse, 0x10, PT ;  /* 0x000000100b00780c */ /* 0x040fe20003f05270 */
[----:B------:R-:W-:Y:S02]  /*1d10*/  USEL UR8, URZ, 0x1, UP0 ;  /* 0x000000013f087887 */ /* 0x000fe40008000000 */
[----:B------:R-:W-:Y:S01]  /*1d20*/  USEL UR13, UR13, URZ, UP0 ;  /* 0x0000003f0d0d7287 */ /* 0x000fe20008000000 */
[----:B------:R-:W-:Y:S01]  /*1d30*/  SEL R11, R11, RZ, P0 ;  /* 0x000000ff0b0b7207 */ /* 0x000fe20000000000 */
[----:B------:R-:W-:-:S02]  /*1d40*/  UPLOP3.LUT UP0, UPT, UPT, UPT, UPT, 0x80, 0x0 ;  /* 0x000000000000789c */ /* 0x000fc40003f0f070 */
[----:B------:R-:W-:Y:S01]  /*1d50*/  LOP3.LUT R10, R10, UR8, RZ, 0x3c, !PT ;  /* 0x000000080a0a7c12 */ /* 0x000fe2000f8e3cff */
[----:B------:R-:W-:Y:S08]  /*1d60*/  @P1 BRA `(.L_x_25) ;  /* 0xfffffffc00341947 */ /* 0x000ff0000383ffff */
.L_x_18:
[----:B------:R-:W-:Y:S01]  /*1d70*/  IMAD.SHL.U32 R20, R136, 0x100, RZ ;  /* 0x0000010088147824 */ /* 0x000fe200078e00ff */
[----:B------:R-:W-:Y:S01]  /*1d80*/  SHF.R.S32.HI R151, RZ, 0x1f, R6 ;  /* 0x0000001fff977819 */ /* 0x000fe20000011406 */
[----:B------:R-:W-:Y:S01]  /*1d90*/  ULDC.64 UR8, c[0x0][0x6d0] ;  /* 0x0001b40000087ab9 */ /* 0x000fe20000000a00 */
[----:B------:R-:W-:Y:S01]  /*1da0*/  IMAD.IADD R143, R142, 0x1, R143 ;  /* 0x000000018e8f7824 */ /* 0x000fe200078e028f */
[----:B------:R-:W-:Y:S02]  /*1db0*/  WARPGROUP.DEPBAR.LE gsb0, 0x0 ;  /* 0x00008000000079c5 */ /* 0x000fe40000010000 */
[----:B------:R-:W-:Y:S02]  /*1dc0*/  IMAD.IADD R16, R148, 0x1, R20 ;  /* 0x0000000194107824 */ /* 0x000fe400078e0214 */
[----:B------:R-:W-:Y:S01]  /*1dd0*/  IMAD R11, R151, UR8, RZ ;  /* 0x00000008970b7c24 */ /* 0x000fe2000f8e02ff */
[----:B------:R-:W-:Y:S01]  /*1de0*/  SHF.R.U32.HI R5, RZ, 0x4, R143 ;  /* 0x00000004ff057819 */ /* 0x000fe2000001168f */
[----:B------:R-:W-:Y:S01]  /*1df0*/  IMAD.SHL.U32 R18, R12, 0x40, RZ ;  /* 0x000000400c127824 */ /* 0x000fe200078e00ff */
[--C-:B------:R-:W-:Y:S01]  /*1e00*/  SHF.R.S32.HI R17, RZ, 0x1f, R16.reuse ;  /* 0x0000001fff117819 */ /* 0x100fe20000011410 */
[C---:B------:R-:W-:Y:S01]  /*1e10*/  IMAD R13, R6.reuse, UR9, R11 ;  /* 0x00000009060d7c24 */ /* 0x040fe2000f8e020b */
[----:B------:R-:W-:Y:S01]  /*1e20*/  ULDC UR9, c[0x0][0x284] ;  /* 0x0000a10000097ab9 */ /* 0x000fe20000000800 */
[----:B------:R-:W-:Y:S01]  /*1e30*/  LOP3.LUT R5, R5, 0x1, RZ, 0xc0, !PT ;  /* 0x0000000105057812 */ /* 0x000fe200078ec0ff */
[----:B------:R-:W-:Y:S01]  /*1e40*/  IMAD.MOV.U32 R136, RZ, RZ, -0x1 ;  /* 0xffffffffff887424 */ /* 0x000fe200078e00ff */
[----:B------:R-:W-:Y:S01]  /*1e50*/  ISETP.GT.U32.AND P0, PT, R143, 0xf, PT ;  /* 0x0000000f8f00780c */ /* 0x000fe20003f04070 */
[----:B------:R-:W-:Y:S01]  /*1e60*/  IMAD.WIDE.U32 R10, R6, UR8, R16 ;  /* 0x00000008060a7c25 */ /* 0x000fe2000f8e0010 */
[----:B------:R-:W-:Y:S01]  /*1e70*/  ULDC UR8, c[0x0][0x288] ;  /* 0x0000a20000087ab9 */ /* 0x000fe20000000800 */
[----:B------:R-:W-:-:S02]  /*1e80*/  ISETP.NE.U32.AND P1, PT, R5, 0x1, PT ;  /* 0x000000010500780c */ /* 0x000fc40003f25070 */
[----:B------:R-:W-:Y:S01]  /*1e90*/  ISETP.GE.AND P2, PT, R18, UR8, PT ;  /* 0x0000000812007c0c */ /* 0x000fe2000bf46270 */
[----:B------:R-:W-:Y:S01]  /*1ea0*/  IMAD.IADD R11, R11, 0x1, R13 ;  /* 0x000000010b0b7824 */ /* 0x000fe200078e020d */
[----:B------:R-:W-:Y:S02]  /*1eb0*/  ISETP.LT.U32.AND P0, PT, R142, 0x10, P0 ;  /* 0x000000108e00780c */ /* 0x000fe40000701070 */
[----:B------:R-:W-:Y:S02]  /*1ec0*/  ISETP.GE.OR P2, PT, R20, UR9, P2 ;  /* 0x0000000914007c0c */ /* 0x000fe40009746670 */
[----:B------:R-:W-:Y:S02]  /*1ed0*/  ISETP.GT.U32.AND P1, PT, R142, 0xf, !P1 ;  /* 0x0000000f8e00780c */ /* 0x000fe40004f24070 */
[----:B------:R-:W-:Y:S02]  /*1ee0*/  SEL R5, RZ, 0x1, !P0 ;  /* 0x00000001ff057807 */ /* 0x000fe40004000000 */
[----:B------:R-:W-:-:S02]  /*1ef0*/  SEL R13, RZ, 0x1, !P1 ;  /* 0x00000001ff0d7807 */ /* 0x000fc40004800000 */
[----:B------:R-:W-:Y:S02]  /*1f00*/  LOP3.LUT R143, R143, 0xf, RZ, 0xc0, !PT ;  /* 0x0000000f8f8f7812 */ /* 0x000fe400078ec0ff */
[----:B------:R-:W-:-:S03]  /*1f10*/  LOP3.LUT R144, R13, R144, R5, 0x96, !PT ;  /* 0x000000900d907212 */ /* 0x000fc600078e9605 */
[----:B------:R-:W-:Y:S05]  /*1f20*/  @P2 BRA `(.L_x_26) ;  /* 0x0000004400e42947 */ /* 0x000fea0003800000 */
[----:B------:R-:W0:Y:S01]  /*1f30*/  LDC.64 R14, c[0x0][0x6c8] ;  /* 0x0001b200ff0e7b82 */ /* 0x000e220000000a00 */
[----:B------:R-:W-:Y:S01]  /*1f40*/  IMAD.IADD R149, R147, 0x1, -R18 ;  /* 0x0000000193957824 */ /* 0x000fe200078e0a12 */
[----:B---3-5:R-:W-:Y:S01]  /*1f50*/  ISETP.NE.AND P1, PT, R128, RZ, PT ;  /* 0x000000ff8000720c */ /* 0x028fe20003f25270 */
[----:B------:R-:W-:Y:S01]  /*1f60*/  IMAD.WIDE R18, R12, 0x40, RZ ;  /* 0x000000400c127825 */ /* 0x000fe200078e02ff */
[----:B------:R-:W-:Y:S02]  /*1f70*/  BSSY B0, `(.L_x_26) ;  /* 0x0000474000007945 */ /* 0x000fe40003800000 */
[----:B------:R-:W-:Y:S01]  /*1f80*/  ISETP.GT.AND P0, PT, R149, RZ, PT ;  /* 0x000000ff9500720c */ /* 0x000fe20003f04270 */
[----:B------:R-:W-:Y:S01]  /*1f90*/  IMAD.IADD R5, R139, 0x1, -R20 ;  /* 0x000000018b057824 */ /* 0x000fe200078e0a14 */
[----:B------:R-:W-:-:S04]  /*1fa0*/  LOP3.LUT R153, R18, 0x6, R145, 0xf8, !PT ;  /* 0x0000000612997812 */ /* 0x000fc800078ef891 */
[----:B------:R-:W-:Y:S01]  /*1fb0*/  ISETP.GT.AND P2, PT, R5, RZ, P0 ;  /* 0x000000ff0500720c */ /* 0x000fe20000744270 */
[-C--:B0-----:R-:W-:Y:S02]  /*1fc0*/  IMAD R12, R19, R14.reuse, RZ ;  /* 0x0000000e130c7224 */ /* 0x081fe400078e02ff */
[----:B------:R-:W-:-:S04]  /*1fd0*/  IMAD.WIDE.U32 R20, R153, R14, R10 ;  /* 0x0000000e99147225 */ /* 0x000fc800078e000a */
[----:B------:R-:W-:-:S04]  /*1fe0*/  IMAD R11, R153, R15, R12 ;  /* 0x0000000f990b7224 */ /* 0x000fc800078e020c */
[----:B------:R-:W-:Y:S01]  /*1ff0*/  IMAD.IADD R91, R21, 0x1, R11 ;  /* 0x00000001155b7824 */ /* 0x000fe200078e020b */
[----:B------:R-:W-:Y:S06]  /*2000*/  @!P1 BRA `(.L_x_27) ;  /* 0x0000003400189947 */ /* 0x000fec0003800000 */
[----:B------:R-:W0:Y:S01]  /*2010*/  LDC.64 R12, c[0x0][0x6b0] ;  /* 0x0001ac00ff0c7b82 */ /* 0x000e220000000a00 */
[----:B------:R-:W-:Y:S01]  /*2020*/  ULDC.64 UR10, c[0x0][0x6b8] ;  /* 0x0001ae00000a7ab9 */ /* 0x000fe20000000a00 */
[----:B------:R-:W-:Y:S01]  /*2030*/  ULDC.64 UR14, c[0x0][0x6a8] ;  /* 0x0001aa00000e7ab9 */ /* 0x000fe20000000a00 */
[----:B------:R-:W-:Y:S01]  /*2040*/  IMAD R151, R151, UR10, RZ ;  /* 0x0000000a97977c24 */ /* 0x000fe2000f8e02ff */
[----:B------:R-:W-:Y:S01]  /*2050*/  ULDC.64 UR8, c[0x0][0x6c0] ;  /* 0x0001b00000087ab9 */ /* 0x000fe20000000a00 */
[----:B------:R-:W-:-:S03]  /*2060*/  IMAD.WIDE.U32 R120, R6, UR10, R16 ;  /* 0x0000000a06787c25 */ /* 0x000fc6000f8e0010 */
[----:B------:R-:W1:Y:S01]  /*2070*/  LDC.64 R22, c[0x0][0x6b0] ;  /* 0x0001ac00ff167b82 */ /* 0x000e620000000a00 */
[----:B------:R-:W-:Y:S02]  /*2080*/  IMAD R151, R6, UR11, R151 ;  /* 0x0000000b06977c24 */ /* 0x000fe4000f8e0297 */
[----:B------:R-:W-:Y:S02]  /*2090*/  IMAD.MOV.U32 R118, RZ, RZ, R120 ;  /* 0x000000ffff767224 */ /* 0x000fe400078e0078 */
[----:B------:R-:W-:Y:S02]  /*20a0*/  IMAD.IADD R119, R121, 0x1, R151 ;  /* 0x0000000179777824 */ /* 0x000fe400078e0297 */
[-C--:B0-----:R-:W-:Y:S02]  /*20b0*/  IMAD R18, R19, R12.reuse, RZ ;  /* 0x0000000c13127224 */ /* 0x081fe400078e02ff */
[----:B------:R-:W-:-:S04]  /*20c0*/  IMAD.WIDE.U32 R10, R153, R12, R118 ;  /* 0x0000000c990a7225 */ /* 0x000fc800078e0076 */
[----:B------:R-:W-:Y:S01]  /*20d0*/  IMAD R155, R153, R13, R18 ;  /* 0x0000000d999b7224 */ /* 0x000fe200078e0212 */
[----:B------:R-:W-:-:S03]  /*20e0*/  LEA R18, P1, R10, UR14, 0x2 ;  /* 0x0000000e0a127c11 */ /* 0x000fc6000f8210ff */
[----:B------:R-:W-:-:S05]  /*20f0*/  IMAD.IADD R11, R11, 0x1, R155 ;  /* 0x000000010b0b7824 */ /* 0x000fca00078e029b */
[----:B------:R-:W-:-:S05]  /*2100*/  LEA.HI.X R19, R10, UR15, R11, 0x2, P1 ;  /* 0x0000000f0a137c11 */ /* 0x000fca00088f140b */
[----:B------:R-:W3:Y:S01]  /*2110*/  @P2 LDG.E.LTC128B R89, desc[UR16][R18.64] ;  /* 0x0000001012592981 */ /* 0x000ee2000c1e1920 */
[----:B------:R-:W-:Y:S01]  /*2120*/  ISETP.GT.AND P6, PT, R149, 0x1, PT ;  /* 0x000000019500780c */ /* 0x000fe20003fc4270 */
[----:B-1----:R-:W-:Y:S01]  /*2130*/  IMAD.WIDE.U32 R94, R153, R12, R22 ;  /* 0x0000000c995e7225 */ /* 0x002fe200078e0016 */
[C---:B------:R-:W-:Y:S01]  /*2140*/  LEA R10, P1, R20.reuse, UR8, 0x2 ;  /* 0x00000008140a7c11 */ /* 0x040fe2000f8210ff */
[----:B------:R-:W-:Y:S01]  /*2150*/  BSSY B1, `(.L_x_28) ;  /* 0x0000013000017945 */ /* 0x000fe20003800000 */
[----:B------:R-:W-:Y:S01]  /*2160*/  ISETP.GT.AND P3, PT, R5, RZ, P6 ;  /* 0x000000ff0500720c */ /* 0x000fe20003764270 */
[----:B------:R-:W-:Y:S01]  /*2170*/  IMAD.IADD R101, R155, 0x1, R95 ;  /* 0x000000019b657824 */ /* 0x000fe200078e025f */
[----:B------:R-:W-:Y:S02]  /*2180*/  LEA.HI.X R11, R20, UR9, R91, 0x2, P1 ;  /* 0x00000009140b7c11 */ /* 0x000fe400088f145b */
[----:B------:R-:W-:Y:S02]  /*2190*/  LOP3.LUT R150, R150, 0xfffffffd, RZ, 0xc0, !PT ;  /* 0xfffffffd96967812 */ /* 0x000fe400078ec0ff */
[----:B------:R-:W-:-:S03]  /*21a0*/  IADD3 R92, P4, R16, R94, RZ ;  /* 0x0000005e105c7210 */ /* 0x000fc60007f9e0ff */
[----:B------:R-:W-:Y:S01]  /*21b0*/  @P6 LOP3.LUT R150, R150, 0x2, RZ, 0xfc, !PT ;  /* 0x0000000296966812 */ /* 0x000fe200078efcff */
[----:B---3--:R-:W-:Y:S02]  /*21c0*/  IMAD R21, R89, R128, RZ ;  /* 0x0000008059157224 */ /* 0x008fe400078e02ff */
[----:B------:R-:W-:Y:S02]  /*21d0*/  IMAD.MOV.U32 R97, RZ, RZ, R89 ;  /* 0x000000ffff617224 */ /* 0x000fe400078e0059 */
[----:B--2---:R-:W-:Y:S01]  /*21e0*/  IMAD R99, R56, R129, R21 ;  /* 0x0000008138637224 */ /* 0x004fe200078e0215 */
[----:B------:R-:W-:Y:S01]  /*21f0*/  IADD3 R56, P1, R120, R94, RZ ;  /* 0x0000005e78387210 */ /* 0x000fe20007f3e0ff */
[----:B------:R-:W-:-:S03]  /*2200*/  IMAD.WIDE.U32 R20, R153, R12, R16 ;  /* 0x0000000c99147225 */ /* 0x000fc600078e0010 */
[----:B------:R0:W-:Y:S01]  /*2210*/  @P2 STG.E desc[UR16][R10.64], R99 ;  /* 0x000000630a002986 */ /* 0x0001e2000c101910 */
[----:B------:R-:W-:Y:S01]  /*2220*/  IMAD.X R19, R101, 0x1, R119, P1 ;  /* 0x0000000165137824 */ /* 0x000fe200008e0677 */
[----:B------:R-:W-:Y:S01]  /*2230*/  LEA R18, P2, R56, UR14, 0x2 ;  /* 0x0000000e38127c11 */ /* 0x000fe2000f8410ff */
[----:B------:R-:W-:-:S03]  /*2240*/  IMAD.IADD R91, R155, 0x1, R21 ;  /* 0x000000019b5b7824 */ /* 0x000fc600078e0215 */
[----:B------:R-:W-:Y:S01]  /*2250*/  LEA.HI.X R19, R56, UR15, R19, 0x2, P2 ;  /* 0x0000000f38137c11 */ /* 0x000fe200090f1413 */
[----:B------:R-:W-:Y:S08]  /*2260*/  @!P3 BRA `(.L_x_29) ;  /* 0x000000000004b947 */ /* 0x000ff00003800000 */
[----:B------:R1:W5:Y:S02]  /*2270*/  LDG.E.LTC128B R97, desc[UR16][R18.64] ;  /* 0x0000001012617981 */ /* 0x000364000c1e1920 */
.L_x_29:
[----:B------:R-:W-:Y:S05]  /*2280*/  BSYNC B1 ;  /* 0x0000000000017941 */ /* 0x000fea0003800000 */
.L_x_28:
[----:B-1---5:R-:W-:Y:S01]  /*2290*/  IMAD R18, R97, R128, RZ ;  /* 0x0000008061127224 */ /* 0x022fe200078e02ff */
[C---:B------:R-:W-:Y:S01]  /*22a0*/  LEA R88, P1, R14.reuse, R10, 0x2 ;  /* 0x0000000a0e587211 */ /* 0x040fe200078210ff */
[----:B------:R-:W-:Y:S01]  /*22b0*/  IMAD.MOV.U32 R90, RZ, RZ, R20 ;  /* 0x000000ffff5a7224 */ /* 0x000fe200078e0014 */
[----:B------:R-:W-:Y:S01]  /*22c0*/  BSSY B1, `(.L_x_30) ;  /* 0x0000011000017945 */ /* 0x000fe20003800000 */
[----:B------:R-:W-:Y:S01]  /*22d0*/  IMAD R95, R57, R129, R18 ;  /* 0x00000081395f7224 */ /* 0x000fe200078e0212 */
[----:B------:R-:W-:Y:S01]  /*22e0*/  LEA.HI.X R89, R14, R11, R15, 0x2, P1 ;  /* 0x0000000b0e597211 */ /* 0x000fe200008f140f */
[----:B------:R-:W-:Y:S01]  /*22f0*/  IMAD.WIDE.U32 R90, R6, UR10, R90 ;  /* 0x0000000a065a7c25 */ /* 0x000fe2000f8e005a */
[----:B------:R-:W-:-:S03]  /*2300*/  ISETP.GT.AND P1, PT, R5, 0x8, P0 ;  /* 0x000000080500780c */ /* 0x000fc60000724270 */
[----:B------:R1:W-:Y:S01]  /*2310*/  @P3 STG.E desc[UR16][R88.64], R95 ;  /* 0x0000005f58003986 */ /* 0x0003e2000c101910 */
[----:B------:R-:W-:Y:S01]  /*2320*/  IMAD.X R93, R17, 0x1, R101, P4 ;  /* 0x00000001115d7824 */ /* 0x000fe200020e0665 */
[----:B------:R-:W-:Y:S01]  /*2330*/  LEA R20, P2, R90, UR14, 0x2 ;  /* 0x0000000e5a147c11 */ /* 0x000fe2000f8410ff */
[----:B------:R-:W-:Y:S02]  /*2340*/  IMAD.IADD R19, R151, 0x1, R91 ;  /* 0x0000000197137824 */ /* 0x000fe400078e025b */
[----:B------:R-:W-:-:S03]  /*2350*/  IMAD.WIDE.U32 R56, R6, UR10, R92 ;  /* 0x0000000a06387c25 */ /* 0x000fc6000f8e005c */
[----:B------:R-:W-:Y:S01]  /*2360*/  LEA.HI.X R21, R90, UR15, R19, 0x2, P2 ;  /* 0x0000000f5a157c11 */ /* 0x000fe200090f1413 */
[----:B------:R-:W-:Y:S01]  /*2370*/  IMAD.MOV.U32 R90, RZ, RZ, R94 ;  /* 0x000000ffff5a7224 */ /* 0x000fe200078e005e */
[----:B------:R-:W-:Y:S01]  /*2380*/  LEA R18, P4, R56, UR14, 0x2 ;  /* 0x0000000e38127c11 */ /* 0x000fe2000f8810ff */
[----:B------:R-:W-:Y:S02]  /*2390*/  IMAD.MOV.U32 R91, RZ, RZ, R101 ;  /* 0x000000ffff5b7224 */ /* 0x000fe400078e0065 */
[----:B------:R-:W-:Y:S01]  /*23a0*/  IMAD.IADD R93, R151, 0x1, R57 ;  /* 0x00000001975d7824 */ /* 0x000fe200078e0239 */
[----:B-1----:R-:W-:Y:S09]  /*23b0*/  @!P1 BRA `(.L_x_31) ;  /* 0x0000000000049947 */ /* 0x002ff20003800000 */
[----:B------:R1:W5:Y:S02]  /*23c0*/  LDG.E.LTC128B R97, desc[UR16][R20.64+0x20] ;  /* 0x0000201014617981 */ /* 0x000364000c1e1920 */
.L_x_31:
[----:B------:R-:W-:Y:S05]  /*23d0*/  BSYNC B1 ;  /* 0x0000000000017941 */ /* 0x000fea0003800000 */
.L_x_30:
[----:B------:R-:W-:Y:S01]  /*23e0*/  ISETP.GT.AND P3, PT, R5, 0x8, P6 ;  /* 0x000000080500780c */ /* 0x000fe20003764270 */
[----:B-----5:R-:W-:Y:S01]  /*23f0*/  IMAD R57, R97, R128, RZ ;  /* 0x0000008061397224 */ /* 0x020fe200078e02ff */
[----:B------:R-:W-:Y:S01]  /*2400*/  ISETP.GT.AND P5, PT, R149, 0x8, PT ;  /* 0x000000089500780c */ /* 0x000fe20003fa4270 */
[----:B------:R-:W-:Y:S01]  /*2410*/  IMAD.WIDE.U32 R90, R12, 0x7, R90 ;  /* 0x000000070c5a7825 */ /* 0x000fe200078e005a */
[----:B------:R-:W-:Y:S01]  /*2420*/  LEA.HI.X R19, R56, UR15, R93, 0x2, P4 ;  /* 0x0000000f38137c11 */ /* 0x000fe2000a0f145d */
[----:B------:R-:W-:Y:S01]  /*2430*/  BSSY B1, `(.L_x_32) ;  /* 0x000000d000017945 */ /* 0x000fe20003800000 */
[----:B------:R-:W-:Y:S01]  /*2440*/  LOP3.LUT R150, R150, 0xfffffffb, RZ, 0xc0, !PT ;  /* 0xfffffffb96967812 */ /* 0x000fe200078ec0ff */
[----:B------:R-:W-:Y:S02]  /*2450*/  IMAD R152, R13, 0x7, RZ ;  /* 0x000000070d987824 */ /* 0x000fe400078e02ff */
[----:B------:R-:W-:Y:S01]  /*2460*/  IMAD R93, R58, R129, R57 ;  /* 0x000000813a5d7224 */ /* 0x000fe200078e0239 */
[----:B------:R-:W-:Y:S01]  /*2470*/  IADD3 R57, P2, R120, R90, RZ ;  /* 0x0000005a78397210 */ /* 0x000fe20007f5e0ff */
[----:B------:R-:W-:-:S03]  /*2480*/  IMAD.IADD R94, R91, 0x1, R152 ;  /* 0x000000015b5e7824 */ /* 0x000fc600078e0298 */
[----:B------:R2:W-:Y:S01]  /*2490*/  @P1 STG.E desc[UR16][R10.64+0x20], R93 ;  /* 0x0000205d0a001986 */ /* 0x0005e2000c101910 */
[----:B------:R-:W-:Y:S01]  /*24a0*/  IMAD.X R92, R94, 0x1, R119, P2 ;  /* 0x000000015e5c7824 */ /* 0x000fe200010e0677 */
[----:B------:R-:W-:Y:S02]  /*24b0*/  @P5 LOP3.LUT R150, R150, 0x4, RZ, 0xfc, !PT ;  /* 0x0000000496965812 */ /* 0x000fe400078efcff */
[----:B------:R-:W-:Y:S02]  /*24c0*/  ISETP.GT.AND P1, PT, R5, RZ, P5 ;  /* 0x000000ff0500720c */ /* 0x000fe40002f24270 */
[----:B------:R-:W-:Y:S01]  /*24d0*/  LEA R56, P2, R57, UR14, 0x2 ;  /* 0x0000000e39387c11 */ /* 0x000fe2000f8410ff */
[----:B------:R-:W-:-:S12]  /*24e0*/  @!P3 BRA `(.L_x_33) ;  /* 0x000000000004b947 */ /* 0x000fd80003800000 */
[----:B------:R3:W5:Y:S02]  /*24f0*/  LDG.E.LTC128B R97, desc[UR16][R18.64+0x20] ;  /* 0x0000201012617981 */ /* 0x000764000c1e1920 */
.L_x_33:
[----:B------:R-:W-:Y:S05]  /*2500*/  BSYNC B1 ;  /* 0x0000000000017941 */ /* 0x000fea0003800000 */
.L_x_32:
[----:B-----5:R-:W-:Y:S01]  /*2510*/  IMAD R58, R97, R128, RZ ;  /* 0x00000080613a7224 */ /* 0x020fe200078e02ff */
[----:B------:R-:W-:Y:S01]  /*2520*/  LEA.HI.X R57, R57, UR15, R92, 0x2, P2 ;  /* 0x0000000f39397c11 */ /* 0x000fe200090f145c */
[----:B------:R-:W-:Y:S02]  /*2530*/  IMAD.MOV.U32 R111, RZ, RZ, R97 ;  /* 0x000000ffff6f7224 */ /* 0x000fe400078e0061 */
[----:B0-----:R-:W-:-:S05]  /*2540*/  IMAD R99, R59, R129, R58 ;  /* 0x000000813b637224 */ /* 0x001fca00078e023a */
[----:B------:R-:W-:Y:S04]  /*2550*/  @P3 STG.E desc[UR16][R88.64+0x20], R99 ;  /* 0x0000206358003986 */ /* 0x000fe8000c101910 */
[----:B------:R-:W4:Y:S01]  /*2560*/  @P1 LDG.E.LTC128B R111, desc[UR16][R56.64] ;  /* 0x00000010386f1981 */ /* 0x000f22000c1e1920 */
[----:B------:R-:W-:Y:S01]  /*2570*/  IADD3 R92, P2, R90, R12, RZ ;  /* 0x0000000c5a5c7210 */ /* 0x000fe20007f5e0ff */
[----:B------:R-:W-:Y:S01]  /*2580*/  IMAD R95, R15, 0x1c, RZ ;  /* 0x0000001c0f5f7824 */ /* 0x000fe200078e02ff */
[----:B------:R-:W-:-:S03]  /*2590*/  ISETP.GT.AND P4, PT, R149, 0x9, PT ;  /* 0x000000099500780c */ /* 0x000fc60003f84270 */
[----:B--2---:R-:W-:Y:S01]  /*25a0*/  IMAD.X R93, R94, 0x1, R13, P2 ;  /* 0x000000015e5d7824 */ /* 0x004fe200010e060d */
[----:B------:R-:W-:-:S05]  /*25b0*/  IADD3 R58, P2, R92, R120, RZ ;  /* 0x000000785c3a7210 */ /* 0x000fca0007f5e0ff */
[----:B------:R-:W-:Y:S01]  /*25c0*/  IMAD.X R59, R93, 0x1, R119, P2 ;  /* 0x000000015d3b7824 */ /* 0x000fe200010e0677 */
[----:B------:R-:W-:-:S04]  /*25d0*/  LEA R90, P2, R58, UR14, 0x2 ;  /* 0x0000000e3a5a7c11 */ /* 0x000fc8000f8410ff */
[----:B------:R-:W-:Y:S01]  /*25e0*/  LEA.HI.X R91, R58, UR15, R59, 0x2, P2 ;  /* 0x0000000f3a5b7c11 */ /* 0x000fe200090f143b */
[----:B------:R-:W-:Y:S01]  /*25f0*/  IMAD.WIDE.U32 R58, R14, 0x1c, R88 ;  /* 0x0000001c0e3a7825 */ /* 0x000fe200078e0058 */
[----:B------:R-:W-:-:S03]  /*2600*/  ISETP.GT.AND P2, PT, R5, RZ, P4 ;  /* 0x000000ff0500720c */ /* 0x000fc60002744270 */
[----:B------:R-:W-:Y:S02]  /*2610*/  IMAD.IADD R59, R59, 0x1, R95 ;  /* 0x000000013b3b7824 */ /* 0x000fe400078e025f */
[----:B------:R-:W-:-:S04]  /*2620*/  IMAD.WIDE.U32 R94, R12, 0x7, R22 ;  /* 0x000000070c5e7825 */ /* 0x000fc800078e0016 */
[----:B------:R-:W-:Y:S02]  /*2630*/  IMAD.IADD R95, R152, 0x1, R95 ;  /* 0x00000001985f7824 */ /* 0x000fe400078e025f */
[----:B------:R-:W-:-:S04]  /*2640*/  IMAD.WIDE.U32 R22, R153, R12, R94 ;  /* 0x0000000c99167225 */ /* 0x000fc800078e005e */
[----:B------:R-:W-:Y:S01]  /*2650*/  IMAD.WIDE.U32 R112, R12, 0x7, R92 ;  /* 0x000000070c707825 */ /* 0x000fe200078e005c */
[----:B------:R-:W-:-:S03]  /*2660*/  USHF.L.U32 UR8, UR18, 0x2, URZ ;  /* 0x0000000212087899 */ /* 0x000fc6000800063f */
[----:B------:R-:W-:Y:S01]  /*2670*/  IMAD.IADD R116, R152, 0x1, R113 ;  /* 0x0000000198747824 */ /* 0x000fe200078e0271 */
[----:B------:R-:W-:Y:S01]  /*2680*/  USHF.L.U64.HI UR9, UR18, 0x2, UR19 ;  /* 0x0000000212097899 */ /* 0x000fe20008010213 */
[----:B----4-:R-:W-:-:S04]  /*2690*/  IMAD R56, R111, R128, RZ ;  /* 0x000000806f387224 */ /* 0x010fc800078e02ff */
[----:B------:R-:W-:-:S05]  /*26a0*/  IMAD R57, R60, R129, R56 ;  /* 0x000000813c397224 */ /* 0x000fca00078e0238 */
[----:B------:R0:W-:Y:S04]  /*26b0*/  @P1 STG.E desc[UR16][R58.64], R57 ;  /* 0x000000393a001986 */ /* 0x0001e8000c101910 */
[----:B------:R2:W4:Y:S01]  /*26c0*/  @P2 LDG.E.LTC128B R111, desc[UR16][R90.64] ;  /* 0x000000105a6f2981 */ /* 0x000522000c1e1920 */
[----:B------:R-:W-:Y:S01]  /*26d0*/  IADD3 R22, P1, R16, R22, RZ ;  /* 0x0000001610167210 */ /* 0x000fe20007f3e0ff */
[----:B------:R-:W-:Y:S03]  /*26e0*/  BSSY B1, `(.L_x_34) ;  /* 0x000002e000017945 */ /* 0x000fe60003800000 */
[----:B------:R-:W-:-:S03]  /*26f0*/  IADD3.X R23, R17, R155, R23, P1, !PT ;  /* 0x0000009b11177210 */ /* 0x000fc60000ffe417 */
[----:B------:R-:W-:-:S04]  /*2700*/  IMAD.WIDE.U32 R22, R6, UR10, R22 ;  /* 0x0000000a06167c25 */ /* 0x000fc8000f8e0016 */
[----:B------:R-:W-:Y:S01]  /*2710*/  IMAD.IADD R23, R151, 0x1, R23 ;  /* 0x0000000197177824 */ /* 0x000fe200078e0217 */
[----:B------:R-:W-:-:S04]  /*2720*/  LEA R56, P1, R22, UR14, 0x2 ;  /* 0x0000000e16387c11 */ /* 0x000fc8000f8210ff */
[----:B0-----:R-:W-:Y:S02]  /*2730*/  LEA.HI.X R57, R22, UR15, R23, 0x2, P1 ;  /* 0x0000000f16397c11 */ /* 0x001fe400088f1417 */
[----:B------:R-:W-:-:S05]  /*2740*/  IADD3 R114, P1, R112, R12, RZ ;  /* 0x0000000c70727210 */ /* 0x000fca0007f3e0ff */
[----:B------:R-:W-:Y:S01]  /*2750*/  IMAD.X R115, R116, 0x1, R13, P1 ;  /* 0x0000000174737824 */ /* 0x000fe200008e060d */
[----:B------:R-:W-:Y:S01]  /*2760*/  IADD3 R22, P1, R88, UR8, RZ ;  /* 0x0000000858167c10 */ /* 0x000fe2000ff3e0ff */
[----:B------:R-:W-:-:S03]  /*2770*/  IMAD.WIDE.U32 R100, R12, 0x7, R114 ;  /* 0x000000070c647825 */ /* 0x000fc600078e0072 */
[----:B------:R-:W-:Y:S01]  /*2780*/  IADD3.X R23, R89, UR9, RZ, P1, !PT ;  /* 0x0000000959177c10 */ /* 0x000fe20008ffe4ff */
[----:B------:R-:W-:Y:S01]  /*2790*/  IMAD.IADD R123, R152, 0x1, R101 ;  /* 0x00000001987b7824 */ /* 0x000fe200078e0265 */
[----:B------:R-:W-:-:S05]  /*27a0*/  IADD3 R98, P1, R100, R12, RZ ;  /* 0x0000000c64627210 */ /* 0x000fca0007f3e0ff */
[----:B------:R-:W-:Y:S01]  /*27b0*/  IMAD.X R99, R123, 0x1, R13, P1 ;  /* 0x000000017b637824 */ /* 0x000fe200008e060d */
[----:B------:R-:W-:Y:S01]  /*27c0*/  IADD3 R92, P1, R94, R12, RZ ;  /* 0x0000000c5e5c7210 */ /* 0x000fe20007f3e0ff */
[----:B------:R-:W-:-:S04]  /*27d0*/  IMAD.WIDE.U32 R104, R12, 0x7, R98 ;  /* 0x000000070c687825 */ /* 0x000fc800078e0062 */
[----:B------:R-:W-:Y:S01]  /*27e0*/  IMAD.X R93, R95, 0x1, R13, P1 ;  /* 0x000000015f5d7824 */ /* 0x000fe200008e060d */
[-C--:B------:R-:W-:Y:S01]  /*27f0*/  IADD3 R102, P1, R104, R12.reuse, RZ ;  /* 0x0000000c68667210 */ /* 0x080fe20007f3e0ff */
[----:B------:R-:W-:Y:S02]  /*2800*/  IMAD.IADD R110, R152, 0x1, R105 ;  /* 0x00000001986e7824 */ /* 0x000fe400078e0269 */
[----:B--2---:R-:W-:-:S04]  /*2810*/  IMAD.WIDE.U32 R90, R153, R12, R92 ;  /* 0x0000000c995a7225 */ /* 0x004fc800078e005c */
[----:B------:R-:W-:Y:S01]  /*2820*/  IMAD.X R103, R110, 0x1, R13, P1 ;  /* 0x000000016e677824 */ /* 0x000fe200008e060d */
[----:B------:R-:W-:Y:S01]  /*2830*/  IADD3 R96, P1, R16, R90, RZ ;  /* 0x0000005a10607210 */ /* 0x000fe20007f3e0ff */
[----:B------:R-:W-:-:S03]  /*2840*/  IMAD.WIDE.U32 R108, R12, 0x7, R102 ;  /* 0x000000070c6c7825 */ /* 0x000fc600078e0066 */
[----:B------:R-:W-:Y:S01]  /*2850*/  IADD3.X R97, R17, R155, R91, P1, !PT ;  /* 0x0000009b11617210 */ /* 0x000fe20000ffe45b */
[----:B------:R-:W-:Y:S01]  /*2860*/  IMAD.IADD R122, R152, 0x1, R109 ;  /* 0x00000001987a7824 */ /* 0x000fe200078e026d */
[----:B------:R-:W-:Y:S01]  /*2870*/  IADD3 R106, P1, R108, R12, RZ ;  /* 0x0000000c6c6a7210 */ /* 0x000fe20007f3e0ff */
[----:B------:R-:W-:-:S04]  /*2880*/  IMAD.WIDE.U32 R96, R6, UR10, R96 ;  /* 0x0000000a06607c25 */ /* 0x000fc8000f8e0060 */
[----:B------:R-:W-:Y:S02]  /*2890*/  IMAD.X R107, R122, 0x1, R13, P1 ;  /* 0x000000017a6b7824 */ /* 0x000fe400008e060d */
[----:B------:R-:W-:-:S04]  /*28a0*/  IMAD.WIDE.U32 R134, R12, 0x7, R106 ;  /* 0x000000070c867825 */ /* 0x000fc800078e006a */
[----:B------:R-:W-:Y:S01]  /*28b0*/  IMAD.IADD R156, R152, 0x1, R135 ;  /* 0x00000001989c7824 */ /* 0x000fe200078e0287 */
[----:B------:R-:W-:-:S05]  /*28c0*/  IADD3 R132, P1, R134, R12, RZ ;  /* 0x0000000c86847210 */ /* 0x000fca0007f3e0ff */
[----:B------:R-:W-:Y:S01]  /*28d0*/  IMAD.X R133, R156, 0x1, R13, P1 ;  /* 0x000000019c857824 */ /* 0x000fe200008e060d */
[----:B------:R-:W-:Y:S01]  /*28e0*/  LEA R90, P1, R96, UR14, 0x2 ;  /* 0x0000000e605a7c11 */ /* 0x000fe2000f8210ff */
[----:B------:R-:W-:-:S04]  /*28f0*/  IMAD.WIDE.U32 R130, R12, 0x7, R132 ;  /* 0x000000070c827825 */ /* 0x000fc800078e0084 */
[----:B------:R-:W-:Y:S02]  /*2900*/  IMAD.IADD R165, R152, 0x1, R131 ;  /* 0x0000000198a57824 */ /* 0x000fe400078e0283 */
[----:B----4-:R-:W-:-:S04]  /*2910*/  IMAD R60, R111, R128, RZ ;  /* 0x000000806f3c7224 */ /* 0x010fc800078e02ff */
[----:B------:R-:W-:Y:S02]  /*2920*/  IMAD R117, R61, R129, R60 ;  /* 0x000000813d757224 */ /* 0x000fe400078e023c */
[----:B------:R-:W-:-:S03]  /*2930*/  IMAD.IADD R61, R151, 0x1, R97 ;  /* 0x00000001973d7824 */ /* 0x000fc600078e0261 */
[----:B------:R0:W-:Y:S02]  /*2940*/  @P2 STG.E desc[UR16][R22.64], R117 ;  /* 0x0000007516002986 */ /* 0x0001e4000c101910 */
[----:B------:R-:W-:Y:S02]  /*2950*/  LEA.HI.X R91, R96, UR15, R61, 0x2, P1 ;  /* 0x0000000f605b7c11 */ /* 0x000fe400088f143d */
[----:B------:R-:W-:-:S04]  /*2960*/  IADD3 R163, P1, P2, R120, R12, R130 ;  /* 0x0000000c78a37210 */ /* 0x000fc80007a3e082 */
[----:B------:R-:W-:Y:S02]  /*2970*/  IADD3.X R154, R119, R13, R165, P1, P2 ;  /* 0x0000000d779a7210 */ /* 0x000fe40000fe44a5 */
[----:B------:R-:W-:Y:S02]  /*2980*/  ISETP.GT.AND P2, PT, R5, 0x8, P5 ;  /* 0x000000080500780c */ /* 0x000fe40002f44270 */
[----:B------:R-:W-:-:S11]  /*2990*/  IADD3 R60, P1, R10, UR8, RZ ;  /* 0x000000080a3c7c10 */ /* 0x000fd6000ff3e0ff */
[----:B0-----:R-:W-:Y:S05]  /*29a0*/  @!P2 BRA `(.L_x_35) ;  /* 0x000000000004a947 */ /* 0x001fea0003800000 */
[----:B------:R0:W5:Y:S02]  /*29b0*/  LDG.E.LTC128B R111, desc[UR16][R56.64+0x20] ;  /* 0x00002010386f7981 */ /* 0x000164000c1e1920 */
.L_x_35:
[----:B------:R-:W-:Y:S05]  /*29c0*/  BSYNC B1 ;  /* 0x0000000000017941 */ /* 0x000fea0003800000 */
.L_x_34:
[----:B------:R-:W-:Y:S01]  /*29d0*/  IADD3.X R61, R11, UR9, RZ, P1, !PT ;  /* 0x000000090b3d7c10 */ /* 0x000fe20008ffe4ff */
[----:B-----5:R-:W-:Y:S01]  /*29e0*/  IMAD R96, R111, R128, RZ ;  /* 0x000000806f607224 */ /* 0x020fe200078e02ff */
[----:B------:R-:W-:Y:S01]  /*29f0*/  ISETP.GT.AND P1, PT, R5, 0x8, P4 ;  /* 0x000000080500780c */ /* 0x000fe20002724270 */
[----:B------:R-:W-:Y:S02]  /*2a00*/  BSSY B1, `(.L_x_36) ;  /* 0x0000006000017945 */ /* 0x000fe40003800000 */
[----:B------:R-:W-:-:S05]  /*2a10*/  IMAD R97, R62, R129, R96 ;  /* 0x000000813e617224 */ /* 0x000fca00078e0260 */
[----:B------:R2:W-:Y:S01]  /*2a20*/  @P2 STG.E desc[UR16][R60.64+0x20], R97 ;  /* 0x000020613c002986 */ /* 0x0005e2000c101910 */
[----:B------:R-:W-:-:S04]  /*2a30*/  IADD3 R112, P2, R120, R112, RZ ;  /* 0x0000007078707210 */ /* 0x000fc80007f5e0ff */
[----:B------:R-:W-:Y:S09]  /*2a40*/  @!P1 BRA `(.L_x_37) ;  /* 0x0000000000049947 */ /* 0x000ff20003800000 */
[----:B------:R4:W5:Y:S02]  /*2a50*/  LDG.E.LTC128B R111, desc[UR16][R90.64+0x20] ;  /* 0x000020105a6f7981 */ /* 0x000964000c1e1920 */
.L_x_37:
[----:B------:R-:W-:Y:S05]  /*2a60*/  BSYNC B1 ;  /* 0x0000000000017941 */ /* 0x000fea0003800000 */
.L_x_36:
[----:B-----5:R-:W-:Y:S01]  /*2a70*/  IMAD R62, R111, R128, RZ ;  /* 0x000000806f3e7224 */ /* 0x020fe200078e02ff */
[----:B------:R-:W-:Y:S01]  /*2a80*/  ISETP.GT.AND P3, PT, R149, 0x10, PT ;  /* 0x000000109500780c */ /* 0x000fe20003f64270 */
[----:B--2---:R-:W-:Y:S01]  /*2a90*/  IMAD.X R97, R116, 0x1, R119, P2 ;  /* 0x0000000174617824 */ /* 0x004fe200010e0677 */
[----:B------:R-:W-:Y:S01]  /*2aa0*/  LOP3.LUT R150, R150, 0xffffffef, RZ, 0xc0, !PT ;  /* 0xffffffef96967812 */ /* 0x000fe200078ec0ff */
[----:B------:R-:W-:Y:S01]  /*2ab0*/  IMAD R113, R63, R129, R62 ;  /* 0x000000813f717224 */ /* 0x000fe200078e023e */
[----:B------:R-:W-:Y:S01]  /*2ac0*/  LEA R62, P2, R112, UR14, 0x2 ;  /* 0x0000000e703e7c11 */ /* 0x000fe2000f8410ff */
[----:B------:R-:W-:Y:S01]  /*2ad0*/  BSSY B1, `(.L_x_38) ;  /* 0x000000a000017945 */ /* 0x000fe20003800000 */
[----:B------:R-:W-:Y:S02]  /*2ae0*/  IMAD.MOV.U32 R161, RZ, RZ, R111 ;  /* 0x000000ffffa17224 */ /* 0x000fe400078e006f */
[----:B------:R2:W-:Y:S01]  /*2af0*/  @P1 STG.E desc[UR16][R22.64+0x20], R113 ;  /* 0x0000207116001986 */ /* 0x0005e2000c101910 */
[----:B------:R-:W-:-:S02]  /*2b00*/  IADD3 R96, P1, R10, UR6, RZ ;  /* 0x000000060a607c10 */ /* 0x000fc4000ff3e0ff */
[----:B------:R-:W-:Y:S02]  /*2b10*/  LEA.HI.X R63, R112, UR15, R97, 0x2, P2 ;  /* 0x0000000f703f7c11 */ /* 0x000fe400090f1461 */
[----:B------:R-:W-:Y:S02]  /*2b20*/  IADD3.X R97, R11, UR5, RZ, P1, !PT ;  /* 0x000000050b617c10 */ /* 0x000fe40008ffe4ff */
[----:B------:R-:W-:Y:S02]  /*2b30*/  ISETP.GT.AND P1, PT, R5, RZ, P3 ;  /* 0x000000ff0500720c */ /* 0x000fe40001f24270 */
[----:B------:R-:W-:-:S11]  /*2b40*/  @P3 LOP3.LUT R150, R150, 0x10, RZ, 0xfc, !PT ;  /* 0x0000001096963812 */ /* 0x000fd600078efcff */
[----:B--2---:R-:W-:Y:S05]  /*2b50*/  @!P1 BRA `(.L_x_39) ;  /* 0x0000000000049947 */ /* 0x004fea0003800000 */
[----:B------:R2:W5:Y:S02]  /*2b60*/  LDG.E.LTC128B R161, desc[UR16][R62.64] ;  /* 0x000000103ea17981 */ /* 0x000564000c1e1920 */
.L_x_39:
[----:B------:R-:W-:Y:S05]  /*2b70*/  BSYNC B1 ;  /* 0x0000000000017941 */ /* 0x000fea0003800000 */
.L_x_38:
[----:B--2--5:R-:W-:Y:S01]  /*2b80*/  IMAD R62, R161, R128, RZ ;  /* 0x00000080a13e7224 */ /* 0x024fe200078e02ff */
[----:B------:R-:W-:Y:S01]  /*2b90*/  ISETP.GT.AND P2, PT, R149, 0x11, PT ;  /* 0x000000119500780c */ /* 0x000fe20003f44270 */
[----:B------:R-:W-:Y:S01]  /*2ba0*/  IMAD.WIDE.U32 R94, R12, 0x7, R94 ;  /* 0x000000070c5e7825 */ /* 0x000fe200078e005e */
[----:B------:R-:W-:Y:S01]  /*2bb0*/  LOP3.LUT R150, R150, 0xfffffdff, RZ, 0xc0, !PT ;  /* 0xfffffdff96967812 */ /* 0x000fe200078ec0ff */
[----:B------:R-:W-:Y:S02]  /*2bc0*/  BSSY B1, `(.L_x_40) ;  /* 0x00000aa000017945 */ /* 0x000fe40003800000 */
[----:B------:R-:W-:Y:S02]  /*2bd0*/  IMAD R101, R64, R129, R62 ;  /* 0x0000008140657224 */ /* 0x000fe400078e023e */
[----:B------:R-:W-:-:S03]  /*2be0*/  IMAD.WIDE.U32 R92, R12, 0x7, R92 ;  /* 0x000000070c5c7825 */ /* 0x000fc600078e005c */
[----:B------:R2:W-:Y:S01]  /*2bf0*/  @P1 STG.E desc[UR16][R96.64], R101 ;  /* 0x0000006560001986 */ /* 0x0005e2000c101910 */
[----:B------:R-:W-:Y:S02]  /*2c00*/  IADD3 R112, P1, R94, R12, RZ ;  /* 0x0000000c5e707210 */ /* 0x000fe40007f3e0ff */
[----:B------:R-:W-:Y:S02]  /*2c10*/  @P2 LOP3.LUT R150, R150, 0x200, RZ, 0xfc, !PT ;  /* 0x0000020096962812 */ /* 0x000fe400078efcff */
[----:B------:R-:W-:Y:S02]  /*2c20*/  IADD3.X R113, R13, R152, R95, P1, !PT ;  /* 0x000000980d717210 */ /* 0x000fe40000ffe45f */
[----:B------:R-:W-:Y:S01]  /*2c30*/  IADD3 R64, P1, R114, R120, RZ ;  /* 0x0000007872407210 */ /* 0x000fe20007f3e0ff */
[----:B------:R-:W-:-:S04]  /*2c40*/  IMAD.WIDE.U32 R62, R153, R12, R112 ;  /* 0x0000000c993e7225 */ /* 0x000fc800078e0070 */
[----:B------:R-:W-:Y:S01]  /*2c50*/  IMAD.X R115, R115, 0x1, R119, P1 ;  /* 0x0000000173737824 */ /* 0x000fe200008e0677 */
[----:B------:R-:W-:Y:S01]  /*2c60*/  LEA R114, P1, R64, UR14, 0x2 ;  /* 0x0000000e40727c11 */ /* 0x000fe2000f8210ff */
[----:B------:R-:W-:-:S03]  /*2c70*/  IMAD.WIDE.U32 R112, R12, 0x7, R112 ;  /* 0x000000070c707825 */ /* 0x000fc600078e0070 */
[----:B------:R-:W-:Y:S02]  /*2c80*/  LEA.HI.X R115, R64, UR15, R115, 0x2, P1 ;  /* 0x0000000f40737c11 */ /* 0x000fe400088f1473 */
[----:B------:R-:W-:-:S04]  /*2c90*/  IADD3 R62, P1, R16, R62, RZ ;  /* 0x0000003e103e7210 */ /* 0x000fc80007f3e0ff */
[----:B------:R-:W-:Y:S02]  /*2ca0*/  IADD3.X R63, R17, R155, R63, P1, !PT ;  /* 0x0000009b113f7210 */ /* 0x000fe40000ffe43f */
[----:B------:R-:W-:Y:S01]  /*2cb0*/  IADD3 R124, P1, R92, R12, RZ ;  /* 0x0000000c5c7c7210 */ /* 0x000fe20007f3e0ff */
[----:B------:R-:W-:-:S03]  /*2cc0*/  IMAD.WIDE.U32 R62, R6, UR10, R62 ;  /* 0x0000000a063e7c25 */ /* 0x000fc6000f8e003e */
[----:B------:R-:W-:Y:S01]  /*2cd0*/  IADD3.X R125, R13, R152, R93, P1, !PT ;  /* 0x000000980d7d7210 */ /* 0x000fe20000ffe45d */
[----:B------:R-:W-:Y:S01]  /*2ce0*/  IMAD.IADD R63, R151, 0x1, R63 ;  /* 0x00000001973f7824 */ /* 0x000fe200078e023f */
[----:B------:R-:W-:Y:S01]  /*2cf0*/  LEA R94, P1, R62, UR14, 0x2 ;  /* 0x0000000e3e5e7c11 */ /* 0x000fe2000f8210ff */
[----:B------:R-:W-:-:S03]  /*2d00*/  IMAD.WIDE.U32 R92, R153, R12, R124 ;  /* 0x0000000c995c7225 */ /* 0x000fc600078e007c */
[----:B------:R-:W-:Y:S02]  /*2d10*/  LEA.HI.X R95, R62, UR15, R63, 0x2, P1 ;  /* 0x0000000f3e5f7c11 */ /* 0x000fe400088f143f */
[----:B------:R-:W-:-:S04]  /*2d20*/  IADD3 R116, P1, R16, R92, RZ ;  /* 0x0000005c10747210 */ /* 0x000fc80007f3e0ff */
[----:B------:R-:W-:Y:S02]  /*2d30*/  IADD3.X R117, R17, R155, R93, P1, !PT ;  /* 0x0000009b11757210 */ /* 0x000fe40000ffe45d */
[----:B------:R-:W-:Y:S01]  /*2d40*/  IADD3 R92, P1, R88, UR6, RZ ;  /* 0x00000006585c7c10 */ /* 0x000fe2000ff3e0ff */
[----:B------:R-:W-:-:S03]  /*2d50*/  IMAD.WIDE.U32 R116, R6, UR10, R116 ;  /* 0x0000000a06747c25 */ /* 0x000fc6000f8e0074 */
[----:B------:R-:W-:Y:S01]  /*2d60*/  IADD3.X R93, R89, UR5, RZ, P1, !PT ;  /* 0x00000005595d7c10 */ /* 0x000fe20008ffe4ff */
[----:B------:R-:W-:Y:S01]  /*2d70*/  IMAD.IADD R63, R151, 0x1, R117 ;  /* 0x00000001973f7824 */ /* 0x000fe200078e0275 */
[----:B------:R-:W-:-:S04]  /*2d80*/  LEA R62, P1, R116, UR14, 0x2 ;  /* 0x0000000e743e7c11 */ /* 0x000fc8000f8210ff */
[----:B------:R-:W-:Y:S02]  /*2d90*/  LEA.HI.X R63, R116, UR15, R63, 0x2, P1 ;  /* 0x0000000f743f7c11 */ /* 0x000fe400088f143f */
[----:B------:R-:W-:-:S05]  /*2da0*/  IADD3 R100, P1, R120, R100, RZ ;  /* 0x0000006478647210 */ /* 0x000fca0007f3e0ff */
[----:B--2---:R-:W-:Y:S01]  /*2db0*/  IMAD.X R101, R123, 0x1, R119, P1 ;  /* 0x000000017b657824 */ /* 0x004fe200008e0677 */
[----:B------:R-:W-:-:S04]  /*2dc0*/  LEA R126, P1, R100, UR14, 0x2 ;  /* 0x0000000e647e7c11 */ /* 0x000fc8000f8210ff */
[----:B------:R-:W-:Y:S02]  /*2dd0*/  LEA.HI.X R127, R100, UR15, R101, 0x2, P1 ;  /* 0x0000000f647f7c11 */ /* 0x000fe400088f1465 */
[----:B------:R-:W-:-:S05]  /*2de0*/  IADD3 R64, P1, R98, R120, RZ ;  /* 0x0000007862407210 */ /* 0x000fca0007f3e0ff */
[----:B------:R-:W-:Y:S01]  /*2df0*/  IMAD.X R99, R99, 0x1, R119, P1 ;  /* 0x0000000163637824 */ /* 0x000fe200008e0677 */
[----:B------:R-:W-:-:S04]  /*2e00*/  LEA R116, P1, R64, UR14, 0x2 ;  /* 0x0000000e40747c11 */ /* 0x000fc8000f8210ff */
[----:B------:R-:W-:Y:S01]  /*2e10*/  LEA.HI.X R117, R64, UR15, R99, 0x2, P1 ;  /* 0x0000000f40757c11 */ /* 0x000fe200088f1463 */
[----:B------:R-:W-:Y:S01]  /*2e20*/  IMAD.WIDE.U32 R98, R12, 0x7, R124 ;  /* 0x000000070c627825 */ /* 0x000fe200078e007c */
[----:B------:R-:W-:-:S04]  /*2e30*/  IADD3 R124, P1, R112, R12, RZ ;  /* 0x0000000c707c7210 */ /* 0x000fc80007f3e0ff */
[----:B------:R-:W-:Y:S02]  /*2e40*/  IADD3.X R125, R13, R152, R113, P1, !PT ;  /* 0x000000980d7d7210 */ /* 0x000fe40000ffe471 */
[----:B------:R-:W-:-:S04]  /*2e50*/  IADD3 R158, P1, R98, R12, RZ ;  /* 0x0000000c629e7210 */ /* 0x000fc80007f3e0ff */
[----:B------:R-:W-:Y:S01]  /*2e60*/  IADD3.X R159, R13, R152, R99, P1, !PT ;  /* 0x000000980d9f7210 */ /* 0x000fe20000ffe463 */
[----:B------:R-:W-:-:S04]  /*2e70*/  IMAD.WIDE.U32 R98, R153, R12, R124 ;  /* 0x0000000c99627225 */ /* 0x000fc800078e007c */
[----:B------:R-:W-:Y:S01]  /*2e80*/  IMAD.WIDE.U32 R100, R153, R12, R158 ;  /* 0x0000000c99647225 */ /* 0x000fe200078e009e */
[----:B------:R-:W-:-:S03]  /*2e90*/  IADD3 R98, P1, R16, R98, RZ ;  /* 0x0000006210627210 */ /* 0x000fc60007f3e0ff */
[----:B------:R-:W-:Y:S01]  /*2ea0*/  IMAD.WIDE.U32 R124, R12, 0x7, R124 ;  /* 0x000000070c7c7825 */ /* 0x000fe200078e007c */
[----:B------:R-:W-:Y:S02]  /*2eb0*/  IADD3.X R99, R17, R155, R99, P1, !PT ;  /* 0x0000009b11637210 */ /* 0x000fe40000ffe463 */
[----:B------:R-:W-:Y:S01]  /*2ec0*/  IADD3 R112, P1, R16, R100, RZ ;  /* 0x0000006410707210 */ /* 0x000fe20007f3e0ff */
[----:B------:R-:W-:-:S03]  /*2ed0*/  IMAD.WIDE.U32 R98, R6, UR10, R98 ;  /* 0x0000000a06627c25 */ /* 0x000fc6000f8e0062 */
[----:B------:R-:W-:Y:S01]  /*2ee0*/  IADD3.X R113, R17, R155, R101, P1, !PT ;  /* 0x0000009b11717210 */ /* 0x000fe20000ffe465 */
[----:B------:R-:W-:Y:S01]  /*2ef0*/  IMAD.IADD R99, R151, 0x1, R99 ;  /* 0x0000000197637824 */ /* 0x000fe200078e0263 */
[----:B------:R-:W-:Y:S01]  /*2f00*/  LEA R100, P1, R98, UR14, 0x2 ;  /* 0x0000000e62647c11 */ /* 0x000fe2000f8210ff */
[----:B------:R-:W-:-:S03]  /*2f10*/  IMAD.WIDE.U32 R112, R6, UR10, R112 ;  /* 0x0000000a06707c25 */ /* 0x000fc6000f8e0070 */
[----:B------:R-:W-:Y:S01]  /*2f20*/  LEA.HI.X R101, R98, UR15, R99, 0x2, P1 ;  /* 0x0000000f62657c11 */ /* 0x000fe200088f1463 */
[----:B------:R-:W-:Y:S01]  /*2f30*/  IMAD.IADD R99, R151, 0x1, R113 ;  /* 0x0000000197637824 */ /* 0x000fe200078e0271 */
[----:B------:R-:W-:-:S04]  /*2f40*/  LEA R98, P1, R112, UR14, 0x2 ;  /* 0x0000000e70627c11 */ /* 0x000fc8000f8210ff */
[----:B------:R-:W-:Y:S02]  /*2f50*/  LEA.HI.X R99, R112, UR15, R99, 0x2, P1 ;  /* 0x0000000f70637c11 */ /* 0x000fe400088f1463 */
[----:B------:R-:W-:-:S05]  /*2f60*/  IADD3 R104, P1, R120, R104, RZ ;  /* 0x0000006878687210 */ /* 0x000fca0007f3e0ff */
[----:B------:R-:W-:Y:S01]  /*2f70*/  IMAD.X R105, R110, 0x1, R119, P1 ;  /* 0x000000016e697824 */ /* 0x000fe200008e0677 */
        /* <DEDUP_REMOVED lines=45> */
[----:B------:R-:W-:-:S03]  /*3250*/  IMAD.WIDE.U32 R168, R12, 0x7, R168 ;  /* 0x000000070ca87825 */ /* 0x000fc600078e00a8 */
[----:B------:R-:W-:Y:S01]  /*3260*/  IADD3.X R159, R17, R155, R109, P1, !PT ;  /* 0x0000009b119f7210 */ /* 0x000fe20000ffe46d */
[----:B------:R-:W-:-:S04]  /*3270*/  IMAD.WIDE.U32 R106, R6, UR10, R106 ;  /* 0x0000000a066a7c25 */ /* 0x000fc8000f8e006a */
        /* <DEDUP_REMOVED lines=14> */
[----:B------:R-:W-:Y:S02]  /*3360*/  LEA.HI.X R159, R64, UR15, R133, 0x2, P1 ;  /* 0x0000000f409f7c11 */ /* 0x000fe400088f1485 */
[----:B------:R-:W-:-:S04]  /*3370*/  IADD3 R166, P1, R166, R12, RZ ;  /* 0x0000000ca6a67210 */ /* 0x000fc80007f3e0ff */
[----:B------:R-:W-:Y:S02]  /*3380*/  IADD3.X R167, R13, R152, R167, P1, !PT ;  /* 0x000000980da77210 */ /* 0x000fe40000ffe4a7 */
[-C--:B------:R-:W-:Y:S01]  /*3390*/  IADD3 R170, P1, R168, R12.reuse, RZ ;  /* 0x0000000ca8aa7210 */ /* 0x080fe20007f3e0ff */
[----:B------:R-:W-:-:S03]  /*33a0*/  IMAD.WIDE.U32 R132, R153, R12, R166 ;  /* 0x0000000c99847225 */ /* 0x000fc600078e00a6 */
[----:B------:R-:W-:Y:S01]  /*33b0*/  IADD3.X R171, R13, R152, R169, P1, !PT ;  /* 0x000000980dab7210 */ /* 0x000fe20000ffe4a9 */
[----:B------:R-:W-:Y:S01]  /*33c0*/  IMAD.WIDE.U32 R166, R12, 0x7, R166 ;  /* 0x000000070ca67825 */ /* 0x000fe200078e00a6 */
[----:B------:R-:W-:-:S03]  /*33d0*/  IADD3 R134, P1, R16, R132, RZ ;  /* 0x0000008410867210 */ /* 0x000fc60007f3e0ff */
[----:B------:R-:W-:Y:S01]  /*33e0*/  IMAD.WIDE.U32 R168, R153, R12, R170 ;  /* 0x0000000c99a87225 */ /* 0x000fe200078e00aa */
[----:B------:R-:W-:-:S03]  /*33f0*/  IADD3.X R135, R17, R155, R133, P1, !PT ;  /* 0x0000009b11877210 */ /* 0x000fc60000ffe485 */
[----:B------:R-:W-:Y:S01]  /*3400*/  IMAD.WIDE.U32 R170, R12, 0x7, R170 ;  /* 0x000000070caa7825 */ /* 0x000fe200078e00aa */
[----:B------:R-:W-:-:S03]  /*3410*/  IADD3 R168, P1, R16, R168, RZ ;  /* 0x000000a810a87210 */ /* 0x000fc60007f3e0ff */
[----:B------:R-:W-:Y:S01]  /*3420*/  IMAD.WIDE.U32 R134, R6, UR10, R134 ;  /* 0x0000000a06867c25 */ /* 0x000fe2000f8e0086 */
[----:B------:R-:W-:-:S03]  /*3430*/  IADD3.X R169, R17, R155, R169, P1, !PT ;  /* 0x0000009b11a97210 */ /* 0x000fc60000ffe4a9 */
        /* <DEDUP_REMOVED lines=15> */
[----:B------:R-:W-:Y:S02]  /*3530*/  IADD3.X R165, R13, R152, R171, P1, !PT ;  /* 0x000000980da57210 */ /* 0x000fe40000ffe4ab */
[----:B------:R-:W-:Y:S01]  /*3540*/  LEA R118, P1, R163, UR14, 0x2 ;  /* 0x0000000ea3767c11 */ /* 0x000fe2000f8210ff */
[----:B------:R-:W-:-:S03]  /*3550*/  IMAD.WIDE.U32 R152, R153, R12, R164 ;  /* 0x0000000c99987225 */ /* 0x000fc600078e00a4 */
[----:B------:R-:W-:Y:S02]  /*3560*/  LEA.HI.X R119, R163, UR15, R154, 0x2, P1 ;  /* 0x0000000fa3777c11 */ /* 0x000fe400088f149a */
[----:B------:R-:W-:-:S04]  /*3570*/  IADD3 R12, P1, R16, R130, RZ ;  /* 0x00000082100c7210 */ /* 0x000fc80007f3e0ff */
[----:B------:R-:W-:Y:S02]  /*3580*/  IADD3.X R13, R17, R155, R131, P1, !PT ;  /* 0x0000009b110d7210 */ /* 0x000fe40000ffe483 */
[----:B------:R-:W-:-:S04]  /*3590*/  IADD3 R130, P1, R16, R152, RZ ;  /* 0x0000009810827210 */ /* 0x000fc80007f3e0ff */
        /* <DEDUP_REMOVED lines=9> */
[----:B------:R-:W-:-:S13]  /*3630*/  ISETP.GT.AND P1, PT, R5, RZ, P2 ;  /* 0x000000ff0500720c */ /* 0x000fda0001724270 */
[----:B------:R-:W-:Y:S05]  /*3640*/  @!P1 BRA `(.L_x_41) ;  /* 0x0000000000049947 */ /* 0x000fea0003800000 */
[----:B------:R2:W5:Y:S02]  /*3650*/  LDG.E.LTC128B R161, desc[UR16][R114.64] ;  /* 0x0000001072a17981 */ /* 0x000564000c1e1920 */
.L_x_41:
[----:B------:R-:W-:Y:S05]  /*3660*/  BSYNC B1 ;  /* 0x0000000000017941 */ /* 0x000fea0003800000 */
.L_x_40:
[----:B-----5:R-:W-:Y:S01]  /*3670*/  IMAD R6, R161, R128, RZ ;  /* 0x00000080a1067224 */ /* 0x020fe200078e02ff */
[----:B------:R-:W-:Y:S03]  /*3680*/  BSSY B1, `(.L_x_42) ;  /* 0x0000006000017945 */ /* 0x000fe60003800000 */
[----:B------:R-:W-:-:S05]  /*3690*/  IMAD R65, R65, R129, R6 ;  /* 0x0000008141417224 */ /* 0x000fca00078e0206 */
[----:B------:R0:W-:Y:S01]  /*36a0*/  @P1 STG.E desc[UR16][R92.64], R65 ;  /* 0x000000415c001986 */ /* 0x0001e2000c101910 */
[----:B------:R-:W-:-:S13]  /*36b0*/  ISETP.GT.AND P1, PT, R5, 0x8, P3 ;  /* 0x000000080500780c */ /* 0x000fda0001f24270 */
[----:B0-----:R-:W-:Y:S05]  /*36c0*/  @!P1 BRA `(.L_x_43) ;  /* 0x0000000000049947 */ /* 0x001fea0003800000 */
[----:B------:R0:W5:Y:S02]  /*36d0*/  LDG.E.LTC128B R161, desc[UR16][R94.64+0x20] ;  /* 0x000020105ea17981 */ /* 0x000164000c1e1920 */
.L_x_43:
[----:B------:R-:W-:Y:S05]  /*36e0*/  BSYNC B1 ;  /* 0x0000000000017941 */ /* 0x000fea0003800000 */
.L_x_42:
[----:B-----5:R-:W-:Y:S01]  /*36f0*/  IMAD R6, R161, R128, RZ ;  /* 0x00000080a1067224 */ /* 0x020fe200078e02ff */
[----:B------:R-:W-:Y:S03]  /*3700*/  BSSY B1, `(.L_x_44) ;  /* 0x0000006000017945 */ /* 0x000fe60003800000 */
[----:B------:R-:W-:-:S05]  /*3710*/  IMAD R65, R66, R129, R6 ;  /* 0x0000008142417224 */ /* 0x000fca00078e0206 */
[----:B------:R0:W-:Y:S01]  /*3720*/  @P1 STG.E desc[UR16][R96.64+0x20], R65 ;  /* 0x0000204160001986 */ /* 0x0001e2000c101910 */
[----:B------:R-:W-:-:S13]  /*3730*/  ISETP.GT.AND P1, PT, R5, 0x8, P2 ;  /* 0x000000080500780c */ /* 0x000fda0001724270 */
[----:B0-----:R-:W-:Y:S05]  /*3740*/  @!P1 BRA `(.L_x_45) ;  /* 0x0000000000049947 */ /* 0x001fea0003800000 */
[----:B------:R0:W5:Y:S02]  /*3750*/  LDG.E.LTC128B R161, desc[UR16][R62.64+0x20] ;  /* 0x000020103ea17981 */ /* 0x000164000c1e1920 */
.L_x_45:
[----:B------:R-:W-:Y:S05]  /*3760*/  BSYNC B1 ;  /* 0x0000000000017941 */ /* 0x000fea0003800000 */
.L_x_44:
[----:B-----5:R-:W-:Y:S01]  /*3770*/  IMAD R6, R161, R128, RZ ;  /* 0x00000080a1067224 */ /* 0x020fe200078e02ff */
[----:B------:R-:W-:Y:S02]  /*3780*/  ISETP.GT.AND P3, PT, R149, 0x18, PT ;  /* 0x000000189500780c */ /* 0x000fe40003f64270 */
[----:B------:R-:W-:Y:S01]  /*3790*/  LOP3.LUT R150, R150, 0xffffffdf, RZ, 0xc0, !PT ;  /* 0xffffffdf96967812 */ /* 0x000fe200078ec0ff */
[----:B------:R-:W-:-:S05]  /*37a0*/  IMAD R67, R67, R129, R6 ;  /* 0x0000008143437224 */ /* 0x000fca00078e0206 */
[----:B------:R1:W-:Y:S01]  /*37b0*/  @P1 STG.E desc[UR16][R92.64+0x20], R67 ;  /* 0x000020435c001986 */ /* 0x0003e2000c101910 */
[----:B------:R-:W-:Y:S01]  /*37c0*/  ISETP.GT.AND P1, PT, R5, RZ, P3 ;  /* 0x000000ff0500720c */ /* 0x000fe20001f24270 */
[----:B--2---:R-:W-:Y:S02]  /*37d0*/  IMAD R115, R15, 0x60, RZ ;  /* 0x000000600f737824 */ /* 0x004fe400078e02ff */
[----:B------:R-:W-:Y:S01]  /*37e0*/  IMAD.WIDE.U32 R64, R14, 0x60, R10 ;  /* 0x000000600e407825 */ /* 0x000fe200078e000a */
[----:B------:R-:W-:Y:S02]  /*37f0*/  ISETP.GT.AND P2, PT, R149, 0x19, PT ;  /* 0x000000199500780c */ /* 0x000fe40003f44270 */
[----:B------:R-:W-:-:S07]  /*3800*/  @P3 LOP3.LUT R150, R150, 0x20, RZ, 0xfc, !PT ;  /* 0x0000002096963812 */ /* 0x000fce00078efcff */
[----:B------:R-:W2:Y:S01]  /*3810*/  @P1 LDG.E.LTC128B R161, desc[UR16][R126.64] ;  /* 0x000000107ea11981 */ /* 0x000ea2000c1e1920 */
[----:B------:R-:W-:Y:S01]  /*3820*/  IMAD.IADD R65, R65, 0x1, R115 ;  /* 0x0000000141417824 */ /* 0x000fe200078e0273 */
[----:B------:R-:W-:Y:S01]  /*3830*/  LOP3.LUT R150, R150, 0xfffffbff, RZ, 0xc0, !PT ;  /* 0xfffffbff96967812 */ /* 0x000fe200078ec0ff */
[----:B------:R-:W-:Y:S01]  /*3840*/  BSSY B1, `(.L_x_46) ;  /* 0x0000009000017945 */ /* 0x000fe20003800000 */
[----:B-1----:R-:W-:Y:S02]  /*3850*/  IMAD.WIDE.U32 R66, R14, 0x60, R88 ;  /* 0x000000600e427825 */ /* 0x002fe400078e0058 */
[----:B------:R-:W-:Y:S02]  /*3860*/  @P2 LOP3.LUT R150, R150, 0x400, RZ, 0xfc, !PT ;  /* 0x0000040096962812 */ /* 0x000fe400078efcff */
[----:B--2---:R-:W-:-:S04]  /*3870*/  IMAD R6, R161, R128, RZ ;  /* 0x00000080a1067224 */ /* 0x004fc800078e02ff */
[----:B------:R-:W-:-:S05]  /*3880*/  IMAD R131, R68, R129, R6 ;  /* 0x0000008144837224 */ /* 0x000fca00078e0206 */
[----:B------:R1:W-:Y:S01]  /*3890*/  @P1 STG.E desc[UR16][R64.64], R131 ;  /* 0x0000008340001986 */ /* 0x0003e2000c101910 */
[----:B------:R-:W-:-:S13]  /*38a0*/  ISETP.GT.AND P1, PT, R5, RZ, P2 ;  /* 0x000000ff0500720c */ /* 0x000fda0001724270 */
[----:B-1----:R-:W-:Y:S05]  /*38b0*/  @!P1 BRA `(.L_x_47) ;  /* 0x0000000000049947 */ /* 0x002fea0003800000 */
[----:B------:R1:W5:Y:S02]  /*38c0*/  LDG.E.LTC128B R161, desc[UR16][R116.64] ;  /* 0x0000001074a17981 */ /* 0x000364000c1e1920 */
.L_x_47:
[----:B------:R-:W-:Y:S05]  /*38d0*/  BSYNC B1 ;  /* 0x0000000000017941 */ /* 0x000fea0003800000 */
.L_x_46:
[----:B-----5:R-:W-:Y:S01]  /*38e0*/  IMAD R6, R161, R128, RZ ;  /* 0x00000080a1067224 */ /* 0x020fe200078e02ff */
[----:B------:R-:W-:Y:S01]  /*38f0*/  BSSY B1, `(.L_x_48) ;  /* 0x0000007000017945 */ /* 0x000fe20003800000 */
[----:B------:R-:W-:Y:S02]  /*3900*/  IMAD.IADD R67, R115, 0x1, R67 ;  /* 0x0000000173437824 */ /* 0x000fe400078e0243 */
[----:B------:R-:W-:-:S05]  /*3910*/  IMAD R69, R69, R129, R6 ;  /* 0x0000008145457224 */ /* 0x000fca00078e0206 */
[----:B------:R2:W-:Y:S01]  /*3920*/  @P1 STG.E desc[UR16][R66.64], R69 ;  /* 0x0000004542001986 */ /* 0x0005e2000c101910 */
[----:B------:R-:W-:-:S13]  /*3930*/  ISETP.GT.AND P1, PT, R5, 0x8, P3 ;  /* 0x000000080500780c */ /* 0x000fda0001f24270 */
[----:B--2---:R-:W-:Y:S05]  /*3940*/  @!P1 BRA `(.L_x_49) ;  /* 0x0000000000049947 */ /* 0x004fea0003800000 */
[----:B------:R2:W5:Y:S02]  /*3950*/  LDG.E.LTC128B R161, desc[UR16][R100.64+0x20] ;  /* 0x0000201064a17981 */ /* 0x000564000c1e1920 */
.L_x_49:
[----:B------:R-:W-:Y:S05]  /*3960*/  BSYNC B1 ;  /* 0x0000000000017941 */ /* 0x000fea0003800000 */
.L_x_48:
[----:B-----5:R-:W-:Y:S01]  /*3970*/  IMAD R6, R161, R128, RZ ;  /* 0x00000080a1067224 */ /* 0x020fe200078e02ff */
[----:B------:R-:W-:Y:S03]  /*3980*/  BSSY B1, `(.L_x_50) ;  /* 0x0000006000017945 */ /* 0x000fe60003800000 */
[----:B------:R-:W-:-:S05]  /*3990*/  IMAD R69, R70, R129, R6 ;  /* 0x0000008146457224 */ /* 0x000fca00078e0206 */
[----:B------:R0:W-:Y:S01]  /*39a0*/  @P1 STG.E desc[UR16][R64.64+0x20], R69 ;  /* 0x0000204540001986 */ /* 0x0001e2000c101910 */
[----:B------:R-:W-:-:S13]  /*39b0*/  ISETP.GT.AND P1, PT, R5, 0x8, P2 ;  /* 0x000000080500780c */ /* 0x000fda0001724270 */
[----:B0-----:R-:W-:Y:S05]  /*39c0*/  @!P1 BRA `(.L_x_51) ;  /* 0x0000000000049947 */ /* 0x001fea0003800000 */
[----:B------:R0:W5:Y:S02]  /*39d0*/  LDG.E.LTC128B R161, desc[UR16][R98.64+0x20] ;  /* 0x0000201062a17981 */ /* 0x000164000c1e1920 */
.L_x_51:
[----:B------:R-:W-:Y:S05]  /*39e0*/  BSYNC B1 ;  /* 0x0000000000017941 */ /* 0x000fea0003800000 */
.L_x_50:
[----:B-----5:R-:W-:Y:S01]  /*39f0*/  IMAD R6, R161, R128, RZ ;  /* 0x00000080a1067224 */ /* 0x020fe200078e02ff */
[----:B------:R-:W-:Y:S01]  /*3a00*/  ISETP.GT.AND P3, PT, R149, 0x20, PT ;  /* 0x000000209500780c */ /* 0x000fe20003f64270 */
[----:B------:R-:W-:Y:S01]  /*3a10*/  BSSY B1, `(.L_x_52) ;  /* 0x000000a000017945 */ /* 0x000fe20003800000 */
[----:B------:R-:W-:Y:S01]  /*3a20*/  LOP3.LUT R150, R150, 0xfffffeff, RZ, 0xc0, !PT ;  /* 0xfffffeff96967812 */ /* 0x000fe200078ec0ff */
[----:B------:R-:W-:-:S05]  /*3a30*/  IMAD R71, R71, R129, R6 ;  /* 0x0000008147477224 */ /* 0x000fca00078e0206 */
[----:B------:R0:W-:Y:S01]  /*3a40*/  @P1 STG.E desc[UR16][R66.64+0x20], R71 ;  /* 0x0000204742001986 */ /* 0x0001e2000c101910 */
[----:B------:R-:W-:-:S04]  /*3a50*/  IADD3 R68, P1, R10, UR12, RZ ;  /* 0x0000000c0a447c10 */ /* 0x000fc8000ff3e0ff */
[----:B------:R-:W-:Y:S02]  /*3a60*/  IADD3.X R69, R11, UR7, RZ, P1, !PT ;  /* 0x000000070b457c10 */ /* 0x000fe40008ffe4ff */
[----:B------:R-:W-:Y:S02]  /*3a70*/  ISETP.GT.AND P1, PT, R5, RZ, P3 ;  /* 0x000000ff0500720c */ /* 0x000fe40001f24270 */
[----:B------:R-:W-:-:S11]  /*3a80*/  @P3 LOP3.LUT R150, R150, 0x100, RZ, 0xfc, !PT ;  /* 0x0000010096963812 */ /* 0x000fd600078efcff */
[----:B0-----:R-:W-:Y:S05]  /*3a90*/  @!P1 BRA `(.L_x_53) ;  /* 0x0000000000049947 */ /* 0x001fea0003800000 */
[----:B------:R0:W5:Y:S02]  /*3aa0*/  LDG.E.LTC128B R161, desc[UR16][R110.64] ;  /* 0x000000106ea17981 */ /* 0x000164000c1e1920 */
.L_x_53:
[----:B------:R-:W-:Y:S05]  /*3ab0*/  BSYNC B1 ;  /* 0x0000000000017941 */ /* 0x000fea0003800000 */
.L_x_52:
[----:B-----5:R-:W-:Y:S01]  /*3ac0*/  IMAD R6, R161, R128, RZ ;  /* 0x00000080a1067224 */ /* 0x020fe200078e02ff */
[----:B------:R-:W-:Y:S01]  /*3ad0*/  ISETP.GT.AND P2, PT, R149, 0x21, PT ;  /* 0x000000219500780c */ /* 0x000fe20003f44270 */
[----:B------:R-:W-:Y:S02]  /*3ae0*/  BSSY B1, `(.L_x_54) ;  /* 0x0000009000017945 */ /* 0x000fe40003800000 */
[----:B0-----:R-:W-:Y:S01]  /*3af0*/  IMAD R111, R72, R129, R6 ;  /* 0x00000081486f7224 */ /* 0x001fe200078e0206 */
[----:B------:R-:W-:-:S04]  /*3b00*/  P2R R110, PR, RZ, 0x4 ;  /* 0x00000004ff6e7803 */ /* 0x000fc80000000000 */
[----:B------:R0:W-:Y:S01]  /*3b10*/  @P1 STG.E desc[UR16][R68.64], R111 ;  /* 0x0000006f44001986 */ /* 0x0001e2000c101910 */
[----:B------:R-:W-:-:S04]  /*3b20*/  IADD3 R70, P1, R88, UR12, RZ ;  /* 0x0000000c58467c10 */ /* 0x000fc8000ff3e0ff */
[----:B------:R-:W-:Y:S02]  /*3b30*/  IADD3.X R71, R89, UR7, RZ, P1, !PT ;  /* 0x0000000759477c10 */ /* 0x000fe40008ffe4ff */
[----:B------:R-:W-:-:S13]  /*3b40*/  ISETP.GT.AND P1, PT, R5, RZ, P2 ;  /* 0x000000ff0500720c */ /* 0x000fda0001724270 */
[----:B0-----:R-:W-:Y:S05]  /*3b50*/  @!P1 BRA `(.L_x_55) ;  /* 0x0000000000049947 */ /* 0x001fea0003800000 */
[----:B------:R0:W5:Y:S02]  /*3b60*/  LDG.E.LTC128B R161, desc[UR16][R112.64] ;  /* 0x0000001070a17981 */ /* 0x000164000c1e1920 */
.L_x_55:
[----:B------:R-:W-:Y:S05]  /*3b70*/  BSYNC B1 ;  /* 0x0000000000017941 */ /* 0x000fea0003800000 */
.L_x_54:
[----:B-----5:R-:W-:Y:S01]  /*3b80*/  IMAD R6, R161, R128, RZ ;  /* 0x00000080a1067224 */ /* 0x020fe200078e02ff */
[----:B------:R-:W-:Y:S03]  /*3b90*/  BSSY B1, `(.L_x_56) ;  /* 0x0000006000017945 */ /* 0x000fe60003800000 */
[----:B------:R-:W-:-:S05]  /*3ba0*/  IMAD R73, R73, R129, R6 ;  /* 0x0000008149497224 */ /* 0x000fca00078e0206 */
[----:B------:R0:W-:Y:S01]  /*3bb0*/  @P1 STG.E desc[UR16][R70.64], R73 ;  /* 0x0000004946001986 */ /* 0x0001e2000c101910 */
[----:B------:R-:W-:-:S13]  /*3bc0*/  ISETP.GT.AND P1, PT, R5, 0x8, P3 ;  /* 0x000000080500780c */ /* 0x000fda0001f24270 */
[----:B0-----:R-:W-:Y:S05]  /*3bd0*/  @!P1 BRA `(.L_x_57) ;  /* 0x0000000000049947 */ /* 0x001fea0003800000 */
[----:B------:R0:W5:Y:S02]  /*3be0*/  LDG.E.LTC128B R161, desc[UR16][R104.64+0x20] ;  /* 0x0000201068a17981 */ /* 0x000164000c1e1920 */
.L_x_57:
[----:B------:R-:W-:Y:S05]  /*3bf0*/  BSYNC B1 ;  /* 0x0000000000017941 */ /* 0x000fea0003800000 */
.L_x_56:
[----:B-----5:R-:W-:Y:S01]  /*3c00*/  IMAD R6, R161, R128, RZ ;  /* 0x00000080a1067224 */ /* 0x020fe200078e02ff */
[----:B------:R-:W-:Y:S03]  /*3c10*/  BSSY B1, `(.L_x_58) ;  /* 0x0000006000017945 */ /* 0x000fe60003800000 */
[----:B------:R-:W-:-:S05]  /*3c20*/  IMAD R73, R74, R129, R6 ;  /* 0x000000814a497224 */ /* 0x000fca00078e0206 */
[----:B------:R0:W-:Y:S01]  /*3c30*/  @P1 STG.E desc[UR16][R68.64+0x20], R73 ;  /* 0x0000204944001986 */ /* 0x0001e2000c101910 */
[----:B------:R-:W-:-:S13]  /*3c40*/  ISETP.GT.AND P1, PT, R5, 0x8, P2 ;  /* 0x000000080500780c */ /* 0x000fda0001724270 */
[----:B0-----:R-:W-:Y:S05]  /*3c50*/  @!P1 BRA `(.L_x_59) ;  /* 0x0000000000049947 */ /* 0x001fea0003800000 */
[----:B------:R0:W5:Y:S02]  /*3c60*/  LDG.E.LTC128B R161, desc[UR16][R102.64+0x20] ;  /* 0x0000201066a17981 */ /* 0x000164000c1e1920 */
.L_x_59:
[----:B------:R-:W-:Y:S05]  /*3c70*/  BSYNC B1 ;  /* 0x0000000000017941 */ /* 0x000fea0003800000 */
.L_x_58:
[----:B-----5:R-:W-:Y:S01]  /*3c80*/  IMAD R6, R161, R128, RZ ;  /* 0x00000080a1067224 */ /* 0x020fe200078e02ff */
[----:B------:R-:W-:-:S03]  /*3c90*/  ISETP.GT.AND P3, PT, R149, 0x28, PT ;  /* 0x000000289500780c */ /* 0x000fc60003f64270 */
[----:B------:R-:W-:-:S05]  /*3ca0*/  IMAD R75, R75, R129, R6 ;  /* 0x000000814b4b7224 */ /* 0x000fca00078e0206 */
[----:B------:R1:W-:Y:S01]  /*3cb0*/  @P1 STG.E desc[UR16][R70.64+0x20], R75 ;  /* 0x0000204b46001986 */ /* 0x0003e2000c101910 */
[----:B------:R-:W-:-:S13]  /*3cc0*/  ISETP.GT.AND P1, PT, R5, RZ, P3 ;  /* 0x000000ff0500720c */ /* 0x000fda0001f24270 */
[----:B------:R-:W2:Y:S01]  /*3cd0*/  @P1 LDG.E.LTC128B R161, desc[UR16][R124.64] ;  /* 0x000000107ca11981 */ /* 0x000ea2000c1e1920 */
[----:B------:R-:W-:Y:S01]  /*3ce0*/  IMAD R111, R15, 0xa0, RZ ;  /* 0x000000a00f6f7824 */ /* 0x000fe200078e02ff */
[----:B------:R-:W-:Y:S01]  /*3cf0*/  ISETP.GT.AND P2, PT, R149, 0x29, PT ;  /* 0x000000299500780c */ /* 0x000fe20003f44270 */
[C---:B------:R-:W-:Y:S01]  /*3d00*/  IMAD.WIDE.U32 R72, R14.reuse, 0xa0, R10 ;  /* 0x000000a00e487825 */ /* 0x040fe200078e000a */
[----:B------:R-:W-:Y:S02]  /*3d10*/  BSSY B1, `(.L_x_60) ;  /* 0x000000a000017945 */ /* 0x000fe40003800000 */
[----:B------:R-:W-:Y:S01]  /*3d20*/  P2R R112, PR, RZ, 0x4 ;  /* 0x00000004ff707803 */ /* 0x000fe20000000000 */
[----:B------:R-:W-:Y:S02]  /*3d30*/  IMAD.IADD R73, R73, 0x1, R111 ;  /* 0x0000000149497824 */ /* 0x000fe400078e026f */
[----:B-1----:R-:W-:-:S04]  /*3d40*/  IMAD.WIDE.U32 R74, R14, 0xa0, R88 ;  /* 0x000000a00e4a7825 */ /* 0x002fc800078e0058 */
[----:B--2---:R-:W-:-:S04]  /*3d50*/  IMAD R6, R161, R128, RZ ;  /* 0x00000080a1067224 */ /* 0x004fc800078e02ff */
[----:B------:R-:W-:-:S05]  /*3d60*/  IMAD R113, R76, R129, R6 ;  /* 0x000000814c717224 */ /* 0x000fca00078e0206 */
[----:B------:R1:W-:Y:S01]  /*3d70*/  @P1 STG.E desc[UR16][R72.64], R113 ;  /* 0x0000007148001986 */ /* 0x0003e2000c101910 */
[----:B------:R-:W-:-:S13]  /*3d80*/  ISETP.GT.AND P1, PT, R5, RZ, P2 ;  /* 0x000000ff0500720c */ /* 0x000fda0001724270 */
[----:B-1----:R-:W-:Y:S05]  /*3d90*/  @!P1 BRA `(.L_x_61) ;  /* 0x0000000000049947 */ /* 0x002fea0003800000 */
[----:B------:R1:W5:Y:S02]  /*3da0*/  LDG.E.LTC128B R161, desc[UR16][R122.64] ;  /* 0x000000107aa17981 */ /* 0x000364000c1e1920 */
.L_x_61:
[----:B------:R-:W-:Y:S05]  /*3db0*/  BSYNC B1 ;  /* 0x0000000000017941 */ /* 0x000fea0003800000 */
.L_x_60:
        /* <DEDUP_REMOVED lines=8> */
.L_x_63:
[----:B------:R-:W-:Y:S05]  /*3e40*/  BSYNC B1 ;  /* 0x0000000000017941 */ /* 0x000fea0003800000 */
.L_x_62:
[----:B-----5:R-:W-:Y:S01]  /*3e50*/  IMAD R6, R161, R128, RZ ;  /* 0x00000080a1067224 */ /* 0x020fe200078e02ff */
[----:B------:R-:W-:Y:S03]  /*3e60*/  BSSY B1, `(.L_x_64) ;  /* 0x0000006000017945 */ /* 0x000fe60003800000 */
[----:B------:R-:W-:-:S05]  /*3e70*/  IMAD R77, R78, R129, R6 ;  /* 0x000000814e4d7224 */ /* 0x000fca00078e0206 */
[----:B------:R0:W-:Y:S01]  /*3e80*/  @P1 STG.E desc[UR16][R72.64+0x20], R77 ;  /* 0x0000204d48001986 */ /* 0x0001e2000c101910 */
[----:B------:R-:W-:-:S13]  /*3e90*/  ISETP.GT.AND P1, PT, R5, 0x8, P2 ;  /* 0x000000080500780c */ /* 0x000fda0001724270 */
[----:B0-----:R-:W-:Y:S05]  /*3ea0*/  @!P1 BRA `(.L_x_65) ;  /* 0x0000000000049947 */ /* 0x001fea0003800000 */
[----:B------:R0:W5:Y:S02]  /*3eb0*/  LDG.E.LTC128B R161, desc[UR16][R106.64+0x20] ;  /* 0x000020106aa17981 */ /* 0x000164000c1e1920 */
.L_x_65:
[----:B------:R-:W-:Y:S05]  /*3ec0*/  BSYNC B1 ;  /* 0x0000000000017941 */ /* 0x000fea0003800000 */
.L_x_64:
        /* <DEDUP_REMOVED lines=19> */
.L_x_67:
[----:B------:R-:W-:Y:S05]  /*4000*/  BSYNC B1 ;  /* 0x0000000000017941 */ /* 0x000fea0003800000 */
.L_x_66:
        /* <DEDUP_REMOVED lines=8> */
.L_x_69:
[----:B------:R-:W-:Y:S05]  /*4090*/  BSYNC B1 ;  /* 0x0000000000017941 */ /* 0x000fea0003800000 */
.L_x_68:
[----:B-----5:R-:W-:Y:S01]  /*40a0*/  IMAD R6, R161, R128, RZ ;  /* 0x00000080a1067224 */ /* 0x020fe200078e02ff */
[----:B------:R-:W-:Y:S03]  /*40b0*/  BSSY B1, `(.L_x_70) ;  /* 0x0000006000017945 */ /* 0x000fe60003800000 */
[----:B------:R-:W-:-:S05]  /*40c0*/  IMAD R81, R82, R129, R6 ;  /* 0x0000008152517224 */ /* 0x000fca00078e0206 */
[----:B------:R0:W-:Y:S01]  /*40d0*/  @P1 STG.E desc[UR16][R76.64+0x20], R81 ;  /* 0x000020514c001986 */ /* 0x0001e2000c101910 */
[----:B------:R-:W-:-:S13]  /*40e0*/  ISETP.GT.AND P1, PT, R5, 0x8, P5 ;  /* 0x000000080500780c */ /* 0x000fda0002f24270 */
[----:B0-----:R-:W-:Y:S05]  /*40f0*/  @!P1 BRA `(.L_x_71) ;  /* 0x0000000000049947 */ /* 0x001fea0003800000 */
[----:B------:R0:W5:Y:S02]  /*4100*/  LDG.E.LTC128B R161, desc[UR16][R134.64+0x20] ;  /* 0x0000201086a17981 */ /* 0x000164000c1e1920 */
.L_x_71:
[----:B------:R-:W-:Y:S05]  /*4110*/  BSYNC B1 ;  /* 0x0000000000017941 */ /* 0x000fea0003800000 */
.L_x_70:
[----:B-----5:R-:W-:-:S04]  /*4120*/  IMAD R6, R161, R128, RZ ;  /* 0x00000080a1067224 */ /* 0x020fc800078e02ff */
[----:B------:R-:W-:-:S05]  /*4130*/  IMAD R111, R83, R129, R6 ;  /* 0x00000081536f7224 */ /* 0x000fca00078e0206 */
[----:B------:R0:W-:Y:S01]  /*4140*/  @P1 STG.E desc[UR16][R78.64+0x20], R111 ;  /* 0x0000206f4e001986 */ /* 0x0001e2000c101910 */
[----:B------:R-:W-:-:S04]  /*4150*/  ISETP.GT.AND P1, PT, R149, 0x38, PT ;  /* 0x000000389500780c */ /* 0x000fc80003f24270 */
[----:B------:R-:W-:-:S13]  /*4160*/  ISETP.GT.AND P5, PT, R5, RZ, P1 ;  /* 0x000000ff0500720c */ /* 0x000fda0000fa4270 */
[----:B------:R-:W2:Y:S01]  /*4170*/  @P5 LDG.E.LTC128B R161, desc[UR16][R120.64] ;  /* 0x0000001078a15981 */ /* 0x000ea2000c1e1920 */
[----:B------:R-:W-:Y:S01]  /*4180*/  IMAD R83, R15, 0xe0, RZ ;  /* 0x000000e00f537824 */ /* 0x000fe200078e02ff */
[----:B------:R-:W-:Y:S01]  /*4190*/  ISETP.GT.AND P6, PT, R149, 0x39, PT ;  /* 0x000000399500780c */ /* 0x000fe20003fc4270 */
[C---:B------:R-:W-:Y:S01]  /*41a0*/  IMAD.WIDE.U32 R80, R14.reuse, 0xe0, R10 ;  /* 0x000000e00e507825 */ /* 0x040fe200078e000a */
[----:B------:R-:W-:Y:S03]  /*41b0*/  BSSY B1, `(.L_x_72) ;  /* 0x000000a000017945 */ /* 0x000fe60003800000 */
[----:B------:R-:W-:Y:S02]  /*41c0*/  IMAD.IADD R81, R81, 0x1, R83 ;  /* 0x0000000151517824 */ /* 0x000fe400078e0253 */
[----:B------:R-:W-:-:S04]  /*41d0*/  IMAD.WIDE.U32 R14, R14, 0xe0, R88 ;  /* 0x000000e00e0e7825 */ /* 0x000fc800078e0058 */
[----:B--2---:R-:W-:-:S04]  /*41e0*/  IMAD R6, R161, R128, RZ ;  /* 0x00000080a1067224 */ /* 0x004fc800078e02ff */
[----:B------:R-:W-:Y:S01]  /*41f0*/  IMAD R113, R84, R129, R6 ;  /* 0x0000008154717224 */ /* 0x000fe200078e0206 */
[----:B------:R-:W-:-:S04]  /*4200*/  P2R R6, PR, RZ, 0x40 ;  /* 0x00000040ff067803 */ /* 0x000fc80000000000 */
[----:B------:R0:W-:Y:S01]  /*4210*/  @P5 STG.E desc[UR16][R80.64], R113 ;  /* 0x0000007150005986 */ /* 0x0001e2000c101910 */
[----:B------:R-:W-:-:S13]  /*4220*/  ISETP.GT.AND P5, PT, R5, RZ, P6 ;  /* 0x000000ff0500720c */ /* 0x000fda00037a4270 */
[----:B0-----:R-:W-:Y:S05]  /*4230*/  @!P5 BRA `(.L_x_73) ;  /* 0x000000000004d947 */ /* 0x001fea0003800000 */
[----:B------:R0:W5:Y:S02]  /*4240*/  LDG.E.LTC128B R161, desc[UR16][R118.64] ;  /* 0x0000001076a17981 */ /* 0x000164000c1e1920 */
.L_x_73:
[----:B------:R-:W-:Y:S05]  /*4250*/  BSYNC B1 ;  /* 0x0000000000017941 */ /* 0x000fea0003800000 */
.L_x_72:
        /* <DEDUP_REMOVED lines=8> */
.L_x_75:
[----:B------:R-:W-:Y:S05]  /*42e0*/  BSYNC B1 ;  /* 0x0000000000017941 */ /* 0x000fea0003800000 */
.L_x_74:
[----:B-----5:R-:W-:Y:S01]  /*42f0*/  IMAD R6, R161, R128, RZ ;  /* 0x00000080a1067224 */ /* 0x020fe200078e02ff */
[----:B------:R-:W-:Y:S03]  /*4300*/  BSSY B1, `(.L_x_76) ;  /* 0x0000006000017945 */ /* 0x000fe60003800000 */
[----:B------:R-:W-:-:S05]  /*4310*/  IMAD R83, R86, R129, R6 ;  /* 0x0000008156537224 */ /* 0x000fca00078e0206 */
[----:B------:R0:W-:Y:S01]  /*4320*/  @P5 STG.E desc[UR16][R80.64+0x20], R83 ;  /* 0x0000205350005986 */ /* 0x0001e2000c101910 */
[----:B------:R-:W-:-:S13]  /*4330*/  ISETP.GT.AND P5, PT, R5, 0x8, P6 ;  /* 0x000000080500780c */ /* 0x000fda00037a4270 */
[----:B0-----:R-:W-:Y:S05]  /*4340*/  @!P5 BRA `(.L_x_77) ;  /* 0x000000000004d947 */ /* 0x001fea0003800000 */
[----:B------:R0:W5:Y:S02]  /*4350*/  LDG.E.LTC128B R161, desc[UR16][R16.64+0x20] ;  /* 0x0000201010a17981 */ /* 0x000164000c1e1920 */
.L_x_77:
[----:B------:R-:W-:Y:S05]  /*4360*/  BSYNC B1 ;  /* 0x0000000000017941 */ /* 0x000fea0003800000 */
.L_x_76:
[----:B-----5:R-:W-:Y:S01]  /*4370*/  IMAD R6, R161, R128, RZ ;  /* 0x00000080a1067224 */ /* 0x020fe200078e02ff */
[----:B------:R-:W-:Y:S03]  /*4380*/  BSSY B1, `(.L_x_78) ;  /* 0x0000006000017945 */ /* 0x000fe60003800000 */
[----:B------:R-:W-:-:S05]  /*4390*/  IMAD R87, R87, R129, R6 ;  /* 0x0000008157577224 */ /* 0x000fca00078e0206 */
[----:B------:R0:W-:Y:S01]  /*43a0*/  @P5 STG.E desc[UR16][R14.64+0x20], R87 ;  /* 0x000020570e005986 */ /* 0x0001e2000c101910 */
[----:B------:R-:W-:-:S13]  /*43b0*/  ISETP.GT.AND P5, PT, R5, 0x80, P0 ;  /* 0x000000800500780c */ /* 0x000fda00007a4270 */
[----:B0-----:R-:W-:Y:S05]  /*43c0*/  @!P5 BRA `(.L_x_79) ;  /* 0x000000000004d947 */ /* 0x001fea0003800000 */
[----:B------:R0:W5:Y:S02]  /*43d0*/  LDG.E.LTC128B R161, desc[UR16][R20.64+0x200] ;  /* 0x0002001014a17981 */ /* 0x000164000c1e1920 */
.L_x_79:
[----:B------:R-:W-:Y:S05]  /*43e0*/  BSYNC B1 ;  /* 0x0000000000017941 */ /* 0x000fea0003800000 */
.L_x_78:
[----:B-----5:R-:W-:Y:S01]  /*43f0*/  IMAD R6, R161, R128, RZ ;  /* 0x00000080a1067224 */ /* 0x020fe200078e02ff */
[----:B------:R-:W-:Y:S03]  /*4400*/  BSSY B1, `(.L_x_80) ;  /* 0x0000007000017945 */ /* 0x000fe60003800000 */
[----:B------:R-:W-:-:S05]  /*4410*/  IMAD R83, R24, R129, R6 ;  /* 0x0000008118537224 */ /* 0x000fca00078e0206 */
[----:B------:R0:W-:Y:S01]  /*4420*/  @P5 STG.E desc[UR16][R10.64+0x200], R83 ;  /* 0x000200530a005986 */ /* 0x0001e2000c101910 */
[----:B------:R-:W-:-:S04]  /*4430*/  LOP3.LUT P5, RZ, R150, 0x2, RZ, 0xc0, !PT ;  /* 0x0000000296ff7812 */ /* 0x000fc800078ac0ff */
[----:B------:R-:W-:-:S13]  /*4440*/  ISETP.GT.AND P5, PT, R5, 0x80, P5 ;  /* 0x000000800500780c */ /* 0x000fda0002fa4270 */
[----:B0-----:R-:W-:Y:S05]  /*4450*/  @!P5 BRA `(.L_x_81) ;  /* 0x000000000004d947 */ /* 0x001fea0003800000 */
[----:B------:R0:W5:Y:S02]  /*4460*/  LDG.E.LTC128B R161, desc[UR16][R18.64+0x200] ;  /* 0x0002001012a17981 */ /* 0x000164000c1e1920 */
.L_x_81:
[----:B------:R-:W-:Y:S05]  /*4470*/  BSYNC B1 ;  /* 0x0000000000017941 */ /* 0x000fea0003800000 */
.L_x_80:
[----:B-----5:R-:W-:Y:S01]  /*4480*/  IMAD R6, R161, R128, RZ ;  /* 0x00000080a1067224 */ /* 0x020fe200078e02ff */
[----:B------:R-:W-:Y:S01]  /*4490*/  ISETP.GT.AND P0, PT, R5, 0x88, P0 ;  /* 0x000000880500780c */ /* 0x000fe20000704270 */
[----:B------:R-:W-:Y:S02]  /*44a0*/  BSSY B1, `(.L_x_82) ;  /* 0x0000005000017945 */ /* 0x000fe40003800000 */
[----:B------:R-:W-:-:S05]  /*44b0*/  IMAD R25, R25, R129, R6 ;  /* 0x0000008119197224 */ /* 0x000fca00078e0206 */
[----:B------:R0:W-:Y:S05]  /*44c0*/  @P5 STG.E desc[UR16][R88.64+0x200], R25 ;  /* 0x0002001958005986 */ /* 0x0001ea000c101910 */
[----:B------:R-:W-:Y:S05]  /*44d0*/  @!P0 BRA `(.L_x_83) ;  /* 0x0000000000048947 */ /* 0x000fea0003800000 */
[----:B------:R0:W5:Y:S02]  /*44e0*/  LDG.E.LTC128B R161, desc[UR16][R20.64+0x220] ;  /* 0x0002201014a17981 */ /* 0x000164000c1e1920 */
.L_x_83:
[----:B------:R-:W-:Y:S05]  /*44f0*/  BSYNC B1 ;  /* 0x0000000000017941 */ /* 0x000fea0003800000 */
.L_x_82:
[----:B-----5:R-:W-:Y:S01]  /*4500*/  IMAD R6, R161, R128, RZ ;  /* 0x00000080a1067224 */ /* 0x020fe200078e02ff */
[----:B------:R-:W-:Y:S01]  /*4510*/  LOP3.LUT P5, RZ, R150, 0x2, RZ, 0xc0, !PT ;  /* 0x0000000296ff7812 */ /* 0x000fe200078ac0ff */
[----:B------:R-:W-:Y:S02]  /*4520*/  BSSY B1, `(.L_x_84) ;  /* 0x0000006000017945 */ /* 0x000fe40003800000 */
[----:B0-----:R-:W-:-:S05]  /*4530*/  IMAD R21, R26, R129, R6 ;  /* 0x000000811a157224 */ /* 0x001fca00078e0206 */
[----:B------:R0:W-:Y:S01]  /*4540*/  @P0 STG.E desc[UR16][R10.64+0x220], R21 ;  /* 0x000220150a000986 */ /* 0x0001e2000c101910 */
[----:B------:R-:W-:-:S13]  /*4550*/  ISETP.GT.AND P0, PT, R5, 0x88, P5 ;  /* 0x000000880500780c */ /* 0x000fda0002f04270 */
[----:B0-----:R-:W-:Y:S05]  /*4560*/  @!P0 BRA `(.L_x_85) ;  /* 0x0000000000048947 */ /* 0x001fea0003800000 */
[----:B------:R0:W5:Y:S02]  /*4570*/  LDG.E.LTC128B R161, desc[UR16][R18.64+0x220] ;  /* 0x0002201012a17981 */ /* 0x000164000c1e1920 */
.L_x_85:
[----:B------:R-:W-:Y:S05]  /*4580*/  BSYNC B1 ;  /* 0x0000000000017941 */ /* 0x000fea0003800000 */
.L_x_84:
[----:B-----5:R-:W-:Y:S01]  /*4590*/  IMAD R6, R161, R128, RZ ;  /* 0x00000080a1067224 */ /* 0x020fe200078e02ff */
[----:B------:R-:W-:Y:S01]  /*45a0*/  LOP3.LUT P5, RZ, R150, 0x4, RZ, 0xc0, !PT ;  /* 0x0000000496ff7812 */ /* 0x000fe200078ac0ff */
[----:B------:R-:W-:Y:S02]  /*45b0*/  BSSY B1, `(.L_x_86) ;  /* 0x0000006000017945 */ /* 0x000fe40003800000 */
[----:B------:R-:W-:-:S05]  /*45c0*/  IMAD R27, R27, R129, R6 ;  /* 0x000000811b1b7224 */ /* 0x000fca00078e0206 */
[----:B------:R0:W-:Y:S01]  /*45d0*/  @P0 STG.E desc[UR16][R88.64+0x220], R27 ;  /* 0x0002201b58000986 */ /* 0x0001e2000c101910 */
[----:B------:R-:W-:-:S13]  /*45e0*/  ISETP.GT.AND P0, PT, R5, 0x80, P5 ;  /* 0x000000800500780c */ /* 0x000fda0002f04270 */
[----:B0-----:R-:W-:Y:S05]  /*45f0*/  @!P0 BRA `(.L_x_87) ;  /* 0x0000000000048947 */ /* 0x001fea0003800000 */
[----:B------:R0:W5:Y:S02]  /*4600*/  LDG.E.LTC128B R161, desc[UR16][R56.64+0x200] ;  /* 0x0002001038a17981 */ /* 0x000164000c1e1920 */
.L_x_87:
[----:B------:R-:W-:Y:S05]  /*4610*/  BSYNC B1 ;  /* 0x0000000000017941 */ /* 0x000fea0003800000 */
.L_x_86:
[----:B-----5:R-:W-:Y:S01]  /*4620*/  IMAD R6, R161, R128, RZ ;  /* 0x00000080a1067224 */ /* 0x020fe200078e02ff */
[----:B------:R-:W-:Y:S03]  /*4630*/  BSSY B1, `(.L_x_88) ;  /* 0x0000006000017945 */ /* 0x000fe60003800000 */
[----:B------:R-:W-:-:S05]  /*4640*/  IMAD R11, R28, R129, R6 ;  /* 0x000000811c0b7224 */ /* 0x000fca00078e0206 */
[----:B------:R0:W-:Y:S01]  /*4650*/  @P0 STG.E desc[UR16][R58.64+0x200], R11 ;  /* 0x0002000b3a000986 */ /* 0x0001e2000c101910 */
[----:B------:R-:W-:-:S13]  /*4660*/  ISETP.GT.AND P0, PT, R5, 0x80, P4 ;  /* 0x000000800500780c */ /* 0x000fda0002704270 */
[----:B0-----:R-:W-:Y:S05]  /*4670*/  @!P0 BRA `(.L_x_89) ;  /* 0x0000000000048947 */ /* 0x001fea0003800000 */
[----:B------:R0:W5:Y:S02]  /*4680*/  LDG.E.LTC128B R161, desc[UR16][R90.64+0x200] ;  /* 0x000200105aa17981 */ /* 0x000164000c1e1920 */
.L_x_89:
[----:B------:R-:W-:Y:S05]  /*4690*/  BSYNC B1 ;  /* 0x0000000000017941 */ /* 0x000fea0003800000 */
.L_x_88:
[----:B-----5:R-:W-:Y:S01]  /*46a0*/  IMAD R6, R161, R128, RZ ;  /* 0x00000080a1067224 */ /* 0x020fe200078e02ff */
[----:B------:R-:W-:Y:S03]  /*46b0*/  BSSY B1, `(.L_x_90) ;  /* 0x0000006000017945 */ /* 0x000fe60003800000 */
[----:B------:R-:W-:-:S05]  /*46c0*/  IMAD R29, R29, R129, R6 ;  /* 0x000000811d1d7224 */ /* 0x000fca00078e0206 */
[----:B------:R0:W-:Y:S01]  /*46d0*/  @P0 STG.E desc[UR16][R22.64+0x200], R29 ;  /* 0x0002001d16000986 */ /* 0x0001e2000c101910 */
[----:B------:R-:W-:-:S13]  /*46e0*/  ISETP.GT.AND P0, PT, R5, 0x88, P5 ;  /* 0x000000880500780c */ /* 0x000fda0002f04270 */
[----:B0-----:R-:W-:Y:S05]  /*46f0*/  @!P0 BRA `(.L_x_91) ;  /* 0x0000000000048947 */ /* 0x001fea0003800000 */
[----:B------:R0:W5:Y:S02]  /*4700*/  LDG.E.LTC128B R161, desc[UR16][R56.64+0x220] ;  /* 0x0002201038a17981 */ /* 0x000164000c1e1920 */
.L_x_91:
[----:B------:R-:W-:Y:S05]  /*4710*/  BSYNC B1 ;  /* 0x0000000000017941 */ /* 0x000fea0003800000 */
.L_x_90:
[----:B-----5:R-:W-:Y:S01]  /*4720*/  IMAD R6, R161, R128, RZ ;  /* 0x00000080a1067224 */ /* 0x020fe200078e02ff */
[----:B------:R-:W-:Y:S01]  /*4730*/  ISETP.GT.AND P4, PT, R5, 0x88, P4 ;  /* 0x000000880500780c */ /* 0x000fe20002784270 */
[----:B------:R-:W-:Y:S02]  /*4740*/  BSSY B1, `(.L_x_92) ;  /* 0x0000005000017945 */ /* 0x000fe40003800000 */
[----:B------:R-:W-:-:S05]  /*4750*/  IMAD R11, R30, R129, R6 ;  /* 0x000000811e0b7224 */ /* 0x000fca00078e0206 */
[----:B------:R0:W-:Y:S05]  /*4760*/  @P0 STG.E desc[UR16][R60.64+0x220], R11 ;  /* 0x0002200b3c000986 */ /* 0x0001ea000c101910 */
[----:B------:R-:W-:Y:S05]  /*4770*/  @!P4 BRA `(.L_x_93) ;  /* 0x000000000004c947 */ /* 0x000fea0003800000 */
[----:B------:R0:W5:Y:S02]  /*4780*/  LDG.E.LTC128B R161, desc[UR16][R90.64+0x220] ;  /* 0x000220105aa17981 */ /* 0x000164000c1e1920 */
.L_x_93:
[----:B------:R-:W-:Y:S05]  /*4790*/  BSYNC B1 ;  /* 0x0000000000017941 */ /* 0x000fea0003800000 */
.L_x_92:
[----:B-----5:R-:W-:Y:S01]  /*47a0*/  IMAD R6, R161, R128, RZ ;  /* 0x00000080a1067224 */ /* 0x020fe200078e02ff */
[----:B------:R-:W-:Y:S01]  /*47b0*/  LOP3.LUT P5, RZ, R150, 0x10, RZ, 0xc0, !PT ;  /* 0x0000001096ff7812 */ /* 0x000fe200078ac0ff */
[----:B------:R-:W-:Y:S02]  /*47c0*/  BSSY B1, `(.L_x_94) ;  /* 0x0000006000017945 */ /* 0x000fe40003800000 */
[----:B------:R-:W-:Y:S01]  /*47d0*/  IMAD R31, R31, R129, R6 ;  /* 0x000000811f1f7224 */ /* 0x000fe200078e0206 */
[----:B------:R-:W-:-:S04]  /*47e0*/  ISETP.GT.AND P0, PT, R5, 0x80, P5 ;  /* 0x000000800500780c */ /* 0x000fc80002f04270 */
[----:B------:R0:W-:Y:S09]  /*47f0*/  @P4 STG.E desc[UR16][R22.64+0x220], R31 ;  /* 0x0002201f16004986 */ /* 0x0001f2000c101910 */
[----:B------:R-:W-:Y:S05]  /*4800*/  @!P0 BRA `(.L_x_95) ;  /* 0x0000000000048947 */ /* 0x000fea0003800000 */
[----:B------:R0:W5:Y:S02]  /*4810*/  LDG.E.LTC128B R161, desc[UR16][R94.64+0x200] ;  /* 0x000200105ea17981 */ /* 0x000164000c1e1920 */
.L_x_95:
[----:B------:R-:W-:Y:S05]  /*4820*/  BSYNC B1 ;  /* 0x0000000000017941 */ /* 0x000fea0003800000 */
.L_x_94:
        /* <DEDUP_REMOVED lines=8> */
.L_x_97:
[----:B------:R-:W-:Y:S05]  /*48b0*/  BSYNC B1 ;  /* 0x0000000000017941 */ /* 0x000fea0003800000 */
.L_x_96:
[----:B-----5:R-:W-:Y:S01]  /*48c0*/  IMAD R6, R161, R128, RZ ;  /* 0x00000080a1067224 */ /* 0x020fe200078e02ff */
[----:B------:R-:W-:Y:S03]  /*48d0*/  BSSY B1, `(.L_x_98) ;  /* 0x0000006000017945 */ /* 0x000fe60003800000 */
[----:B------:R-:W-:-:S05]  /*48e0*/  IMAD R33, R33, R129, R6 ;  /* 0x0000008121217224 */ /* 0x000fca00078e0206 */
[----:B------:R0:W-:Y:S01]  /*48f0*/  @P0 STG.E desc[UR16][R92.64+0x200], R33 ;  /* 0x000200215c000986 */ /* 0x0001e2000c101910 */
[----:B------:R-:W-:-:S13]  /*4900*/  ISETP.GT.AND P0, PT, R5, 0x88, P5 ;  /* 0x000000880500780c */ /* 0x000fda0002f04270 */
[----:B0-----:R-:W-:Y:S05]  /*4910*/  @!P0 BRA `(.L_x_99) ;  /* 0x0000000000048947 */ /* 0x001fea0003800000 */
[----:B------:R0:W5:Y:S02]  /*4920*/  LDG.E.LTC128B R161, desc[UR16][R94.64+0x220] ;  /* 0x000220105ea17981 */ /* 0x000164000c1e1920 */
.L_x_99:
[----:B------:R-:W-:Y:S05]  /*4930*/  BSYNC B1 ;  /* 0x0000000000017941 */ /* 0x000fea0003800000 */
.L_x_98:
[----:B-----5:R-:W-:Y:S01]  /*4940*/  IMAD R6, R161, R128, RZ ;  /* 0x00000080a1067224 */ /* 0x020fe200078e02ff */
[----:B------:R-:W-:Y:S03]  /*4950*/  BSSY B1, `(.L_x_100) ;  /* 0x0000006000017945 */ /* 0x000fe60003800000 */
[----:B------:R-:W-:-:S05]  /*4960*/  IMAD R11, R34, R129, R6 ;  /* 0x00000081220b7224 */ /* 0x000fca00078e0206 */
[----:B------:R0:W-:Y:S01]  /*4970*/  @P0 STG.E desc[UR16][R96.64+0x220], R11 ;  /* 0x0002200b60000986 */ /* 0x0001e2000c101910 */
[----:B------:R-:W-:-:S13]  /*4980*/  ISETP.GT.AND P0, PT, R5, 0x88, P4 ;  /* 0x000000880500780c */ /* 0x000fda0002704270 */
[----:B0-----:R-:W-:Y:S05]  /*4990*/  @!P0 BRA `(.L_x_101) ;  /* 0x0000000000048947 */ /* 0x001fea0003800000 */
[----:B------:R0:W5:Y:S02]  /*49a0*/  LDG.E.LTC128B R161, desc[UR16][R62.64+0x220] ;  /* 0x000220103ea17981 */ /* 0x000164000c1e1920 */
.L_x_101:
[----:B------:R-:W-:Y:S05]  /*49b0*/  BSYNC B1 ;  /* 0x0000000000017941 */ /* 0x000fea0003800000 */
.L_x_100:
        /* <DEDUP_REMOVED lines=8> */
.L_x_103:
[----:B------:R-:W-:Y:S05]  /*4a40*/  BSYNC B1 ;  /* 0x0000000000017941 */ /* 0x000fea0003800000 */
.L_x_102:
        /* <DEDUP_REMOVED lines=8> */
.L_x_105:
[----:B------:R-:W-:Y:S05]  /*4ad0*/  BSYNC B1 ;  /* 0x0000000000017941 */ /* 0x000fea0003800000 */
.L_x_104:
[----:B-----5:R-:W-:Y:S01]  /*4ae0*/  IMAD R6, R161, R128, RZ ;  /* 0x00000080a1067224 */ /* 0x020fe200078e02ff */
[----:B------:R-:W-:Y:S03]  /*4af0*/  BSSY B1, `(.L_x_106) ;  /* 0x0000006000017945 */ /* 0x000fe60003800000 */
[----:B------:R-:W-:-:S05]  /*4b00*/  IMAD R37, R37, R129, R6 ;  /* 0x0000008125257224 */ /* 0x000fca00078e0206 */
[----:B------:R0:W-:Y:S01]  /*4b10*/  @P0 STG.E desc[UR16][R66.64+0x200], R37 ;  /* 0x0002002542000986 */ /* 0x0001e2000c101910 */
[----:B------:R-:W-:-:S13]  /*4b20*/  ISETP.GT.AND P0, PT, R5, 0x88, P5 ;  /* 0x000000880500780c */ /* 0x000fda0002f04270 */
[----:B0-----:R-:W-:Y:S05]  /*4b30*/  @!P0 BRA `(.L_x_107) ;  /* 0x0000000000048947 */ /* 0x001fea0003800000 */
[----:B------:R0:W5:Y:S02]  /*4b40*/  LDG.E.LTC128B R161, desc[UR16][R100.64+0x220] ;  /* 0x0002201064a17981 */ /* 0x000164000c1e1920 */
.L_x_107:
[----:B------:R-:W-:Y:S05]  /*4b50*/  BSYNC B1 ;  /* 0x0000000000017941 */ /* 0x000fea0003800000 */
.L_x_106:
[----:B-----5:R-:W-:Y:S01]  /*4b60*/  IMAD R6, R161, R128, RZ ;  /* 0x00000080a1067224 */ /* 0x020fe200078e02ff */
[----:B------:R-:W-:Y:S03]  /*4b70*/  BSSY B1, `(.L_x_108) ;  /* 0x0000006000017945 */ /* 0x000fe60003800000 */
[----:B------:R-:W-:-:S05]  /*4b80*/  IMAD R11, R38, R129, R6 ;  /* 0x00000081260b7224 */ /* 0x000fca00078e0206 */
[----:B------:R0:W-:Y:S01]  /*4b90*/  @P0 STG.E desc[UR16][R64.64+0x220], R11 ;  /* 0x0002200b40000986 */ /* 0x0001e2000c101910 */
[----:B------:R-:W-:-:S13]  /*4ba0*/  ISETP.GT.AND P0, PT, R5, 0x88, P4 ;  /* 0x000000880500780c */ /* 0x000fda0002704270 */
[----:B0-----:R-:W-:Y:S05]  /*4bb0*/  @!P0 BRA `(.L_x_109) ;  /* 0x0000000000048947 */ /* 0x001fea0003800000 */
[----:B------:R0:W5:Y:S02]  /*4bc0*/  LDG.E.LTC128B R161, desc[UR16][R98.64+0x220] ;  /* 0x0002201062a17981 */ /* 0x000164000c1e1920 */
.L_x_109:
[----:B------:R-:W-:Y:S05]  /*4bd0*/  BSYNC B1 ;  /* 0x0000000000017941 */ /* 0x000fea0003800000 */
.L_x_108:
        /* <DEDUP_REMOVED lines=8> */
.L_x_111:
[----:B------:R-:W-:Y:S05]  /*4c60*/  BSYNC B1 ;  /* 0x0000000000017941 */ /* 0x000fea0003800000 */
.L_x_110:
[----:B-----5:R-:W-:Y:S01]  /*4c70*/  IMAD R6, R161, R128, RZ ;  /* 0x00000080a1067224 */ /* 0x020fe200078e02ff */
[----:B------:R-:W-:Y:S01]  /*4c80*/  ISETP.NE.AND P4, PT, R110, RZ, PT ;  /* 0x000000ff6e00720c */ /* 0x000fe20003f85270 */
[----:B------:R-:W-:Y:S02]  /*4c90*/  BSSY B1, `(.L_x_112) ;  /* 0x0000006000017945 */ /* 0x000fe40003800000 */
[----:B------:R-:W-:-:S05]  /*4ca0*/  IMAD R11, R40, R129, R6 ;  /* 0x00000081280b7224 */ /* 0x000fca00078e0206 */
[----:B------:R0:W-:Y:S01]  /*4cb0*/  @P0 STG.E desc[UR16][R68.64+0x200], R11 ;  /* 0x0002000b44000986 */ /* 0x0001e2000c101910 */
[----:B------:R-:W-:-:S13]  /*4cc0*/  ISETP.GT.AND P0, PT, R5, 0x80, P4 ;  /* 0x000000800500780c */ /* 0x000fda0002704270 */
[----:B0-----:R-:W-:Y:S05]  /*4cd0*/  @!P0 BRA `(.L_x_113) ;  /* 0x0000000000048947 */ /* 0x001fea0003800000 */
[----:B------:R0:W5:Y:S02]  /*4ce0*/  LDG.E.LTC128B R161, desc[UR16][R102.64+0x200] ;  /* 0x0002001066a17981 */ /* 0x000164000c1e1920 */
.L_x_113:
[----:B------:R-:W-:Y:S05]  /*4cf0*/  BSYNC B1 ;  /* 0x0000000000017941 */ /* 0x000fea0003800000 */
.L_x_112:
[----:B-----5:R-:W-:Y:S01]  /*4d00*/  IMAD R6, R161, R128, RZ ;  /* 0x00000080a1067224 */ /* 0x020fe200078e02ff */
[----:B------:R-:W-:Y:S03]  /*4d10*/  BSSY B1, `(.L_x_114) ;  /* 0x0000006000017945 */ /* 0x000fe60003800000 */
[----:B------:R-:W-:-:S05]  /*4d20*/  IMAD R41, R41, R129, R6 ;  /* 0x0000008129297224 */ /* 0x000fca00078e0206 */
[----:B------:R0:W-:Y:S01]  /*4d30*/  @P0 STG.E desc[UR16][R70.64+0x200], R41 ;  /* 0x0002002946000986 */ /* 0x0001e2000c101910 */
[----:B------:R-:W-:-:S13]  /*4d40*/  ISETP.GT.AND P0, PT, R5, 0x88, P5 ;  /* 0x000000880500780c */ /* 0x000fda0002f04270 */
[----:B0-----:R-:W-:Y:S05]  /*4d50*/  @!P0 BRA `(.L_x_115) ;  /* 0x0000000000048947 */ /* 0x001fea0003800000 */
[----:B------:R0:W5:Y:S02]  /*4d60*/  LDG.E.LTC128B R161, desc[UR16][R104.64+0x220] ;  /* 0x0002201068a17981 */ /* 0x000164000c1e1920 */
.L_x_115:
[----:B------:R-:W-:Y:S05]  /*4d70*/  BSYNC B1 ;  /* 0x0000000000017941 */ /* 0x000fea0003800000 */
.L_x_114:
[----:B-----5:R-:W-:Y:S01]  /*4d80*/  IMAD R6, R161, R128, RZ ;  /* 0x00000080a1067224 */ /* 0x020fe200078e02ff */
[----:B------:R-:W-:Y:S03]  /*4d90*/  BSSY B1, `(.L_x_116) ;  /* 0x0000006000017945 */ /* 0x000fe60003800000 */
[----:B------:R-:W-:-:S05]  /*4da0*/  IMAD R11, R42, R129, R6 ;  /* 0x000000812a0b7224 */ /* 0x000fca00078e0206 */
[----:B------:R0:W-:Y:S01]  /*4db0*/  @P0 STG.E desc[UR16][R68.64+0x220], R11 ;  /* 0x0002200b44000986 */ /* 0x0001e2000c101910 */
[----:B------:R-:W-:-:S13]  /*4dc0*/  ISETP.GT.AND P0, PT, R5, 0x88, P4 ;  /* 0x000000880500780c */ /* 0x000fda0002704270 */
[----:B0-----:R-:W-:Y:S05]  /*4dd0*/  @!P0 BRA `(.L_x_117) ;  /* 0x0000000000048947 */ /* 0x001fea0003800000 */
[----:B------:R0:W5:Y:S02]  /*4de0*/  LDG.E.LTC128B R161, desc[UR16][R102.64+0x220] ;  /* 0x0002201066a17981 */ /* 0x000164000c1e1920 */
.L_x_117:
[----:B------:R-:W-:Y:S05]  /*4df0*/  BSYNC B1 ;  /* 0x0000000000017941 */ /* 0x000fea0003800000 */
.L_x_116:
[----:B-----5:R-:W-:Y:S01]  /*4e00*/  IMAD R6, R161, R128, RZ ;  /* 0x00000080a1067224 */ /* 0x020fe200078e02ff */
[----:B------:R-:W-:Y:S03]  /*4e10*/  BSSY B1, `(.L_x_118) ;  /* 0x0000006000017945 */ /* 0x000fe60003800000 */
[----:B------:R-:W-:-:S05]  /*4e20*/  IMAD R43, R43, R129, R6 ;  /* 0x000000812b2b7224 */ /* 0x000fca00078e0206 */
[----:B------:R0:W-:Y:S01]  /*4e30*/  @P0 STG.E desc[UR16][R70.64+0x220], R43 ;  /* 0x0002202b46000986 */ /* 0x0001e2000c101910 */
[----:B------:R-:W-:-:S13]  /*4e40*/  ISETP.GT.AND P0, PT, R5, 0x80, P3 ;  /* 0x000000800500780c */ /* 0x000fda0001f04270 */
[----:B0-----:R-:W-:Y:S05]  /*4e50*/  @!P0 BRA `(.L_x_119) ;  /* 0x0000000000048947 */ /* 0x001fea0003800000 */
[----:B------:R0:W5:Y:S02]  /*4e60*/  LDG.E.LTC128B R161, desc[UR16][R108.64+0x200] ;  /* 0x000200106ca17981 */ /* 0x000164000c1e1920 */
.L_x_119:
[----:B------:R-:W-:Y:S05]  /*4e70*/  BSYNC B1 ;  /* 0x0000000000017941 */ /* 0x000fea0003800000 */
.L_x_118:
        /* <DEDUP_REMOVED lines=8> */
.L_x_121:
[----:B------:R-:W-:Y:S05]  /*4f00*/  BSYNC B1 ;  /* 0x0000000000017941 */ /* 0x000fea0003800000 */
.L_x_120:
[----:B-----5:R-:W-:Y:S01]  /*4f10*/  IMAD R6, R161, R128, RZ ;  /* 0x00000080a1067224 */ /* 0x020fe200078e02ff */
[----:B------:R-:W-:Y:S01]  /*4f20*/  ISETP.GT.AND P3, PT, R5, 0x88, P3 ;  /* 0x000000880500780c */ /* 0x000fe20001f64270 */
[----:B------:R-:W-:Y:S02]  /*4f30*/  BSSY B1, `(.L_x_122) ;  /* 0x0000005000017945 */ /* 0x000fe40003800000 */
[----:B------:R-:W-:-:S05]  /*4f40*/  IMAD R45, R45, R129, R6 ;  /* 0x000000812d2d7224 */ /* 0x000fca00078e0206 */
[----:B------:R0:W-:Y:S05]  /*4f50*/  @P0 STG.E desc[UR16][R74.64+0x200], R45 ;  /* 0x0002002d4a000986 */ /* 0x0001ea000c101910 */
[----:B------:R-:W-:Y:S05]  /*4f60*/  @!P3 BRA `(.L_x_123) ;  /* 0x000000000004b947 */ /* 0x000fea0003800000 */
[----:B------:R0:W5:Y:S02]  /*4f70*/  LDG.E.LTC128B R161, desc[UR16][R108.64+0x220] ;  /* 0x000220106ca17981 */ /* 0x000164000c1e1920 */
.L_x_123:
[----:B------:R-:W-:Y:S05]  /*4f80*/  BSYNC B1 ;  /* 0x0000000000017941 */ /* 0x000fea0003800000 */
.L_x_122:
[----:B-----5:R-:W-:Y:S01]  /*4f90*/  IMAD R6, R161, R128, RZ ;  /* 0x00000080a1067224 */ /* 0x020fe200078e02ff */
[----:B------:R-:W-:Y:S01]  /*4fa0*/  ISETP.GT.AND P0, PT, R5, 0x88, P4 ;  /* 0x000000880500780c */ /* 0x000fe20002704270 */
[----:B------:R-:W-:Y:S02]  /*4fb0*/  BSSY B1, `(.L_x_124) ;  /* 0x0000005000017945 */ /* 0x000fe40003800000 */
[----:B------:R-:W-:-:S05]  /*4fc0*/  IMAD R11, R46, R129, R6 ;  /* 0x000000812e0b7224 */ /* 0x000fca00078e0206 */
[----:B------:R0:W-:Y:S05]  /*4fd0*/  @P3 STG.E desc[UR16][R72.64+0x220], R11 ;  /* 0x0002200b48003986 */ /* 0x0001ea000c101910 */
[----:B------:R-:W-:Y:S05]  /*4fe0*/  @!P0 BRA `(.L_x_125) ;  /* 0x0000000000048947 */ /* 0x000fea0003800000 */
[----:B------:R0:W5:Y:S02]  /*4ff0*/  LDG.E.LTC128B R161, desc[UR16][R106.64+0x220] ;  /* 0x000220106aa17981 */ /* 0x000164000c1e1920 */
.L_x_125:
[----:B------:R-:W-:Y:S05]  /*5000*/  BSYNC B1 ;  /* 0x0000000000017941 */ /* 0x000fea0003800000 */
.L_x_124:
[----:B-----5:R-:W-:Y:S01]  /*5010*/  IMAD R6, R161, R128, RZ ;  /* 0x00000080a1067224 */ /* 0x020fe200078e02ff */
[----:B------:R-:W-:Y:S01]  /*5020*/  ISETP.GT.AND P3, PT, R5, 0x80, P2 ;  /* 0x000000800500780c */ /* 0x000fe20001764270 */
[----:B------:R-:W-:Y:S02]  /*5030*/  BSSY B1, `(.L_x_126) ;  /* 0x0000005000017945 */ /* 0x000fe40003800000 */
[----:B------:R-:W-:-:S05]  /*5040*/  IMAD R47, R47, R129, R6 ;  /* 0x000000812f2f7224 */ /* 0x000fca00078e0206 */
[----:B------:R0:W-:Y:S05]  /*5050*/  @P0 STG.E desc[UR16][R74.64+0x220], R47 ;  /* 0x0002202f4a000986 */ /* 0x0001ea000c101910 */
[----:B------:R-:W-:Y:S05]  /*5060*/  @!P3 BRA `(.L_x_127) ;  /* 0x000000000004b947 */ /* 0x000fea0003800000 */
[----:B------:R0:W5:Y:S02]  /*5070*/  LDG.E.LTC128B R161, desc[UR16][R132.64+0x200] ;  /* 0x0002001084a17981 */ /* 0x000164000c1e1920 */
.L_x_127:
[----:B------:R-:W-:Y:S05]  /*5080*/  BSYNC B1 ;  /* 0x0000000000017941 */ /* 0x000fea0003800000 */
.L_x_126:
[----:B-----5:R-:W-:Y:S01]  /*5090*/  IMAD R6, R161, R128, RZ ;  /* 0x00000080a1067224 */ /* 0x020fe200078e02ff */
[----:B------:R-:W-:Y:S01]  /*50a0*/  ISETP.NE.AND P4, PT, R114, RZ, PT ;  /* 0x000000ff7200720c */ /* 0x000fe20003f85270 */
[----:B------:R-:W-:Y:S02]  /*50b0*/  BSSY B1, `(.L_x_128) ;  /* 0x0000006000017945 */ /* 0x000fe40003800000 */
[----:B0-----:R-:W-:Y:S01]  /*50c0*/  IMAD R11, R48, R129, R6 ;  /* 0x00000081300b7224 */ /* 0x001fe200078e0206 */
[----:B------:R-:W-:-:S04]  /*50d0*/  ISETP.GT.AND P0, PT, R5, 0x80, P4 ;  /* 0x000000800500780c */ /* 0x000fc80002704270 */
[----:B------:R0:W-:Y:S09]  /*50e0*/  @P3 STG.E desc[UR16][R76.64+0x200], R11 ;  /* 0x0002000b4c003986 */ /* 0x0001f2000c101910 */
[----:B------:R-:W-:Y:S05]  /*50f0*/  @!P0 BRA `(.L_x_129) ;  /* 0x0000000000048947 */ /* 0x000fea0003800000 */
[----:B------:R0:W5:Y:S02]  /*5100*/  LDG.E.LTC128B R161, desc[UR16][R134.64+0x200] ;  /* 0x0002001086a17981 */ /* 0x000164000c1e1920 */
.L_x_129:
[----:B------:R-:W-:Y:S05]  /*5110*/  BSYNC B1 ;  /* 0x0000000000017941 */ /* 0x000fea0003800000 */
.L_x_128:
[----:B-----5:R-:W-:Y:S01]  /*5120*/  IMAD R6, R161, R128, RZ ;  /* 0x00000080a1067224 */ /* 0x020fe200078e02ff */
[----:B------:R-:W-:Y:S01]  /*5130*/  ISETP.GT.AND P2, PT, R5, 0x88, P2 ;  /* 0x000000880500780c */ /* 0x000fe20001744270 */
[----:B------:R-:W-:Y:S02]  /*5140*/  BSSY B1, `(.L_x_130) ;  /* 0x0000005000017945 */ /* 0x000fe40003800000 */
[----:B------:R-:W-:-:S05]  /*5150*/  IMAD R49, R49, R129, R6 ;  /* 0x0000008131317224 */ /* 0x000fca00078e0206 */
[----:B------:R0:W-:Y:S05]  /*5160*/  @P0 STG.E desc[UR16][R78.64+0x200], R49 ;  /* 0x000200314e000986 */ /* 0x0001ea000c101910 */
[----:B------:R-:W-:Y:S05]  /*5170*/  @!P2 BRA `(.L_x_131) ;  /* 0x000000000004a947 */ /* 0x000fea0003800000 */
[----:B------:R0:W5:Y:S02]  /*5180*/  LDG.E.LTC128B R161, desc[UR16][R132.64+0x220] ;  /* 0x0002201084a17981 */ /* 0x000164000c1e1920 */
.L_x_131:
[----:B------:R-:W-:Y:S05]  /*5190*/  BSYNC B1 ;  /* 0x0000000000017941 */ /* 0x000fea0003800000 */
.L_x_130:
[----:B-----5:R-:W-:Y:S01]  /*51a0*/  IMAD R6, R161, R128, RZ ;  /* 0x00000080a1067224 */ /* 0x020fe200078e02ff */
[----:B------:R-:W-:Y:S01]  /*51b0*/  ISETP.GT.AND P0, PT, R5, 0x88, P4 ;  /* 0x000000880500780c */ /* 0x000fe20002704270 */
[----:B------:R-:W-:Y:S02]  /*51c0*/  BSSY B1, `(.L_x_132) ;  /* 0x0000005000017945 */ /* 0x000fe40003800000 */
[----:B0-----:R-:W-:-:S05]  /*51d0*/  IMAD R11, R50, R129, R6 ;  /* 0x00000081320b7224 */ /* 0x001fca00078e0206 */
[----:B------:R0:W-:Y:S05]  /*51e0*/  @P2 STG.E desc[UR16][R76.64+0x220], R11 ;  /* 0x0002200b4c002986 */ /* 0x0001ea000c101910 */
[----:B------:R-:W-:Y:S05]  /*51f0*/  @!P0 BRA `(.L_x_133) ;  /* 0x0000000000048947 */ /* 0x000fea0003800000 */
[----:B------:R0:W5:Y:S02]  /*5200*/  LDG.E.LTC128B R161, desc[UR16][R134.64+0x220] ;  /* 0x0002201086a17981 */ /* 0x000164000c1e1920 */
.L_x_133:
[----:B------:R-:W-:Y:S05]  /*5210*/  BSYNC B1 ;  /* 0x0000000000017941 */ /* 0x000fea0003800000 */
.L_x_132:
[----:B-----5:R-:W-:Y:S01]  /*5220*/  IMAD R6, R161, R128, RZ ;  /* 0x00000080a1067224 */ /* 0x020fe200078e02ff */
[----:B------:R-:W-:Y:S01]  /*5230*/  ISETP.GT.AND P2, PT, R5, 0x80, P1 ;  /* 0x000000800500780c */ /* 0x000fe20000f44270 */
[----:B------:R-:W-:Y:S02]  /*5240*/  BSSY B1, `(.L_x_134) ;  /* 0x0000005000017945 */ /* 0x000fe40003800000 */
[----:B------:R-:W-:-:S05]  /*5250*/  IMAD R51, R51, R129, R6 ;  /* 0x0000008133337224 */ /* 0x000fca00078e0206 */
[----:B------:R0:W-:Y:S05]  /*5260*/  @P0 STG.E desc[UR16][R78.64+0x220], R51 ;  /* 0x000220334e000986 */ /* 0x0001ea000c101910 */
[----:B------:R-:W-:Y:S05]  /*5270*/  @!P2 BRA `(.L_x_135) ;  /* 0x000000000004a947 */ /* 0x000fea0003800000 */
[----:B------:R0:W5:Y:S02]  /*5280*/  LDG.E.LTC128B R161, desc[UR16][R12.64+0x200] ;  /* 0x000200100ca17981 */ /* 0x000164000c1e1920 */
.L_x_135:
[----:B------:R-:W-:Y:S05]  /*5290*/  BSYNC B1 ;  /* 0x0000000000017941 */ /* 0x000fea0003800000 */
.L_x_134:
[----:B-----5:R-:W-:Y:S01]  /*52a0*/  IMAD R6, R161, R128, RZ ;  /* 0x00000080a1067224 */ /* 0x020fe200078e02ff */
[----:B------:R-:W-:Y:S01]  /*52b0*/  ISETP.GT.AND P0, PT, R5, 0x80, P6 ;  /* 0x000000800500780c */ /* 0x000fe20003704270 */
[----:B------:R-:W-:Y:S02]  /*52c0*/  BSSY B1, `(.L_x_136) ;  /* 0x0000005000017945 */ /* 0x000fe40003800000 */
[----:B0-----:R-:W-:-:S05]  /*52d0*/  IMAD R11, R52, R129, R6 ;  /* 0x00000081340b7224 */ /* 0x001fca00078e0206 */
[----:B------:R0:W-:Y:S05]  /*52e0*/  @P2 STG.E desc[UR16][R80.64+0x200], R11 ;  /* 0x0002000b50002986 */ /* 0x0001ea000c101910 */
[----:B------:R-:W-:Y:S05]  /*52f0*/  @!P0 BRA `(.L_x_137) ;  /* 0x0000000000048947 */ /* 0x000fea0003800000 */
[----:B------:R0:W5:Y:S02]  /*5300*/  LDG.E.LTC128B R161, desc[UR16][R16.64+0x200] ;  /* 0x0002001010a17981 */ /* 0x000164000c1e1920 */
.L_x_137:
[----:B------:R-:W-:Y:S05]  /*5310*/  BSYNC B1 ;  /* 0x0000000000017941 */ /* 0x000fea0003800000 */
.L_x_136:
[----:B-----5:R-:W-:Y:S01]  /*5320*/  IMAD R6, R161, R128, RZ ;  /* 0x00000080a1067224 */ /* 0x020fe200078e02ff */
[----:B------:R-:W-:Y:S01]  /*5330*/  ISETP.GT.AND P1, PT, R5, 0x88, P1 ;  /* 0x000000880500780c */ /* 0x000fe20000f24270 */
[----:B------:R-:W-:Y:S02]  /*5340*/  BSSY B1, `(.L_x_138) ;  /* 0x0000005000017945 */ /* 0x000fe40003800000 */
[----:B------:R-:W-:-:S05]  /*5350*/  IMAD R53, R53, R129, R6 ;  /* 0x0000008135357224 */ /* 0x000fca00078e0206 */
[----:B------:R0:W-:Y:S05]  /*5360*/  @P0 STG.E desc[UR16][R14.64+0x200], R53 ;  /* 0x000200350e000986 */ /* 0x0001ea000c101910 */
[----:B------:R-:W-:Y:S05]  /*5370*/  @!P1 BRA `(.L_x_139) ;  /* 0x0000000000049947 */ /* 0x000fea0003800000 */
[----:B------:R0:W5:Y:S02]  /*5380*/  LDG.E.LTC128B R161, desc[UR16][R12.64+0x220] ;  /* 0x000220100ca17981 */ /* 0x000164000c1e1920 */
.L_x_139:
[----:B------:R-:W-:Y:S05]  /*5390*/  BSYNC B1 ;  /* 0x0000000000017941 */ /* 0x000fea0003800000 */
.L_x_138:
[----:B-----5:R-:W-:Y:S01]  /*53a0*/  IMAD R6, R161, R128, RZ ;  /* 0x00000080a1067224 */ /* 0x020fe200078e02ff */
[----:B------:R-:W-:Y:S01]  /*53b0*/  ISETP.GT.AND P0, PT, R5, 0x88, P6 ;  /* 0x000000880500780c */ /* 0x000fe20003704270 */
[----:B------:R-:W-:Y:S02]  /*53c0*/  BSSY B1, `(.L_x_140) ;  /* 0x0000005000017945 */ /* 0x000fe40003800000 */
[----:B0-----:R-:W-:-:S05]  /*53d0*/  IMAD R11, R54, R129, R6 ;  /* 0x00000081360b7224 */ /* 0x001fca00078e0206 */
[----:B------:R0:W-:Y:S05]  /*53e0*/  @P1 STG.E desc[UR16][R80.64+0x220], R11 ;  /* 0x0002200b50001986 */ /* 0x0001ea000c101910 */
[----:B------:R-:W-:Y:S05]  /*53f0*/  @!P0 BRA `(.L_x_141) ;  /* 0x0000000000048947 */ /* 0x000fea0003800000 */
[----:B------:R0:W5:Y:S02]  /*5400*/  LDG.E.LTC128B R161, desc[UR16][R16.64+0x220] ;  /* 0x0002201010a17981 */ /* 0x000164000c1e1920 */
.L_x_141:
[----:B------:R-:W-:Y:S05]  /*5410*/  BSYNC B1 ;  /* 0x0000000000017941 */ /* 0x000fea0003800000 */
.L_x_140:
[----:B-----5:R-:W-:-:S04]  /*5420*/  IMAD R6, R161, R128, RZ ;  /* 0x00000080a1067224 */ /* 0x020fc800078e02ff */
[----:B------:R-:W-:Y:S01]  /*5430*/  IMAD R55, R55, R129, R6 ;  /* 0x0000008137377224 */ /* 0x000fe200078e0206 */
[----:B------:R-:W-:Y:S06]  /*5440*/  @!P0 BRA `(.L_x_142) ;  /* 0x0000001000988947 */ /* 0x000fec0003800000 */
[----:B------:R0:W-:Y:S01]  /*5450*/  STG.E desc[UR16][R14.64+0x220], R55 ;  /* 0x000220370e007986 */ /* 0x0001e2000c101910 */
[----:B------:R-:W-:Y:S05]  /*5460*/  BRA `(.L_x_142) ;  /* 0x0000001000907947 */ /* 0x000fea0003800000 */
.L_x_27:
[----:B------:R-:W-:Y:S01]  /*5470*/  ISETP.GT.AND P6, PT, R149, 0x1, PT ;  /* 0x000000019500780c */ /* 0x000fe20003fc4270 */
[----:B------:R-:W-:Y:S01]  /*5480*/  ULDC.64 UR8, c[0x0][0x6c0] ;  /* 0x0001b00000087ab9 */ /* 0x000fe20000000a00 */
[-C--:B--2---:R-:W-:Y:S01]  /*5490*/  IMAD R17, R56, R129.reuse, RZ ;  /* 0x0000008138117224 */ /* 0x084fe200078e02ff */
[C---:B------:R-:W-:Y:S01]  /*54a0*/  LEA R10, P3, R20.reuse, UR8, 0x2 ;  /* 0x00000008140a7c11 */ /* 0x040fe2000f8610ff */
[-C--:B------:R-:W-:Y:S01]  /*54b0*/  IMAD R57, R57, R129.reuse, RZ ;  /* 0x0000008139397224 */ /* 0x080fe200078e02ff */
[----:B------:R-:W-:Y:S01]  /*54c0*/  ISETP.GT.AND P1, PT, R5, RZ, P6 ;  /* 0x000000ff0500720c */ /* 0x000fe20003724270 */
[----:B------:R-:W-:Y:S01]  /*54d0*/  IMAD R23, R15, 0x1c, RZ ;  /* 0x0000001c0f177824 */ /* 0x000fe200078e02ff */
[----:B------:R-:W-:Y:S01]  /*54e0*/  LEA.HI.X R11, R20, UR9, R91, 0x2, P3 ;  /* 0x00000009140b7c11 */ /* 0x000fe200098f145b */
[-C--:B------:R-:W-:Y:S01]  /*54f0*/  IMAD R21, R58, R129.reuse, RZ ;  /* 0x000000813a157224 */ /* 0x080fe200078e02ff */
[C---:B------:R-:W-:Y:S01]  /*5500*/  LEA R12, P4, R14.reuse, R10, 0x2 ;  /* 0x0000000a0e0c7211 */ /* 0x040fe200078810ff */
[----:B------:R-:W-:Y:S01]  /*5510*/  IMAD R59, R59, R129, RZ ;  /* 0x000000813b3b7224 */ /* 0x000fe200078e02ff */
[----:B------:R-:W-:Y:S01]  /*5520*/  ISETP.GT.AND P5, PT, R149, 0x8, PT ;  /* 0x000000089500780c */ /* 0x000fe20003fa4270 */
[----:B------:R0:W-:Y:S01]  /*5530*/  @P2 STG.E desc[UR16][R10.64], R17 ;  /* 0x000000110a002986 */ /* 0x0001e2000c101910 */
[----:B------:R-:W-:Y:S01]  /*5540*/  LEA.HI.X R13, R14, R11, R15, 0x2, P4 ;  /* 0x0000000b0e0d7211 */ /* 0x000fe200020f140f */
[----:B------:R-:W-:Y:S01]  /*5550*/  IMAD R15, R60, R129, RZ ;  /* 0x000000813c0f7224 */ /* 0x000fe200078e02ff */
[C---:B------:R-:W-:Y:S01]  /*5560*/  ISETP.GT.AND P3, PT, R5.reuse, 0x8, P0 ;  /* 0x000000080500780c */ /* 0x040fe20000764270 */
[----:B------:R-:W-:Y:S01]  /*5570*/  USHF.L.U32 UR9, UR18, 0x2, URZ ;  /* 0x0000000212097899 */ /* 0x000fe2000800063f */
[C---:B------:R-:W-:Y:S01]  /*5580*/  ISETP.GT.AND P2, PT, R5.reuse, 0x8, P6 ;  /* 0x000000080500780c */ /* 0x040fe20003744270 */
[----:B------:R1:W-:Y:S01]  /*5590*/  @P1 STG.E desc[UR16][R12.64], R57 ;  /* 0x000000390c001986 */ /* 0x0003e2000c101910 */
[----:B------:R-:W-:Y:S01]  /*55a0*/  ISETP.GT.AND P1, PT, R5, RZ, P5 ;  /* 0x000000ff0500720c */ /* 0x000fe20002f24270 */
[----:B------:R-:W-:Y:S01]  /*55b0*/  IMAD.WIDE.U32 R18, R14, 0x1c, R12 ;  /* 0x0000001c0e127825 */ /* 0x000fe200078e000c */
[----:B------:R-:W-:Y:S01]  /*55c0*/  USHF.L.U64.HI UR8, UR18, 0x2, UR19 ;  /* 0x0000000212087899 */ /* 0x000fe20008010213 */
[----:B------:R-:W-:-:S02]  /*55d0*/  ISETP.GT.AND P4, PT, R149, 0x9, PT ;  /* 0x000000099500780c */ /* 0x000fc40003f84270 */
[----:B------:R-:W-:Y:S02]  /*55e0*/  IMAD.IADD R19, R23, 0x1, R19 ;  /* 0x0000000117137824 */ /* 0x000fe400078e0213 */
[-C--:B------:R-:W-:Y:S02]  /*55f0*/  IMAD R61, R61, R129.reuse, RZ ;  /* 0x000000813d3d7224 */ /* 0x080fe400078e02ff */
[----:B------:R-:W-:Y:S01]  /*5600*/  @P3 STG.E desc[UR16][R10.64+0x20], R21 ;  /* 0x000020150a003986 */ /* 0x000fe2000c101910 */
[-C--:B0-----:R-:W-:Y:S01]  /*5610*/  IMAD R17, R62, R129.reuse, RZ ;  /* 0x000000813e117224 */ /* 0x081fe200078e02ff */
[----:B------:R-:W-:Y:S01]  /*5620*/  ISETP.GT.AND P3, PT, R149, 0x11, PT ;  /* 0x000000119500780c */ /* 0x000fe20003f64270 */
[-C--:B------:R-:W-:Y:S01]  /*5630*/  IMAD R63, R63, R129.reuse, RZ ;  /* 0x000000813f3f7224 */ /* 0x080fe200078e02ff */
[----:B------:R-:W-:Y:S01]  /*5640*/  @P2 STG.E desc[UR16][R12.64+0x20], R59 ;  /* 0x0000203b0c002986 */ /* 0x000fe2000c101910 */
[----:B------:R-:W-:Y:S01]  /*5650*/  ISETP.GT.AND P2, PT, R5, RZ, P4 ;  /* 0x000000ff0500720c */ /* 0x000fe20002744270 */
[----:B-1----:R-:W-:-:S02]  /*5660*/  IMAD R57, R64, R129, RZ ;  /* 0x0000008140397224 */ /* 0x002fc400078e02ff */
[----:B------:R-:W-:Y:S01]  /*5670*/  @P1 STG.E desc[UR16][R18.64], R15 ;  /* 0x0000000f12001986 */ /* 0x000fe2000c101910 */
[----:B------:R-:W-:Y:S01]  /*5680*/  IADD3 R22, P1, R12, UR9, RZ ;  /* 0x000000090c167c10 */ /* 0x000fe2000ff3e0ff */
[-C--:B------:R-:W-:Y:S02]  /*5690*/  IMAD R65, R65, R129.reuse, RZ ;  /* 0x0000008141417224 */ /* 0x080fe400078e02ff */
[-C--:B------:R-:W-:Y:S01]  /*56a0*/  IMAD R67, R67, R129.reuse, RZ ;  /* 0x0000008143437224 */ /* 0x080fe200078e02ff */
[----:B------:R-:W-:Y:S01]  /*56b0*/  IADD3.X R23, R13, UR8, RZ, P1, !PT ;  /* 0x000000080d177c10 */ /* 0x000fe20008ffe4ff */
[-C--:B------:R-:W-:Y:S01]  /*56c0*/  IMAD R95, R72, R129.reuse, RZ ;  /* 0x00000081485f7224 */ /* 0x080fe200078e02ff */
[----:B------:R-:W-:Y:S01]  /*56d0*/  ISETP.GT.AND P1, PT, R5, 0x8, P5 ;  /* 0x000000080500780c */ /* 0x000fe20002f24270 */
[-C--:B------:R-:W-:Y:S02]  /*56e0*/  IMAD R97, R73, R129.reuse, RZ ;  /* 0x0000008149617224 */ /* 0x080fe400078e02ff */
[----:B------:R0:W-:Y:S01]  /*56f0*/  @P2 STG.E desc[UR16][R22.64], R61 ;  /* 0x0000003d16002986 */ /* 0x0001e2000c101910 */
[----:B------:R-:W-:Y:S01]  /*5700*/  ISETP.GT.AND P2, PT, R5, 0x8, P4 ;  /* 0x000000080500780c */ /* 0x000fe20002744270 */
[-C--:B------:R-:W-:Y:S01]  /*5710*/  IMAD R99, R77, R129.reuse, RZ ;  /* 0x000000814d637224 */ /* 0x080fe200078e02ff */
[----:B------:R-:W-:Y:S01]  /*5720*/  ISETP.GT.AND P4, PT, R149, 0x10, PT ;  /* 0x000000109500780c */ /* 0x000fe20003f84270 */
[----:B------:R-:W-:-:S02]  /*5730*/  IMAD R101, R78, R129, RZ ;  /* 0x000000814e657224 */ /* 0x000fc400078e02ff */
[-C--:B------:R-:W-:Y:S02]  /*5740*/  IMAD R79, R79, R129.reuse, RZ ;  /* 0x000000814f4f7224 */ /* 0x080fe400078e02ff */
[-C--:B------:R-:W-:Y:S02]  /*5750*/  IMAD R103, R83, R129.reuse, RZ ;  /* 0x0000008153677224 */ /* 0x080fe400078e02ff */
[----:B------:R1:W-:Y:S01]  /*5760*/  @P1 STG.E desc[UR16][R18.64+0x20], R17 ;  /* 0x0000201112001986 */ /* 0x0003e2000c101910 */
[----:B------:R-:W-:Y:S01]  /*5770*/  IADD3 R88, P1, R18, UR9, RZ ;  /* 0x0000000912587c10 */ /* 0x000fe2000ff3e0ff */
[-C--:B0-----:R-:W-:Y:S02]  /*5780*/  IMAD R61, R66, R129.reuse, RZ ;  /* 0x00000081423d7224 */ /* 0x081fe400078e02ff */
[----:B------:R-:W-:Y:S01]  /*5790*/  @P2 STG.E desc[UR16][R22.64+0x20], R63 ;  /* 0x0000203f16002986 */ /* 0x000fe2000c101910 */
[----:B------:R-:W-:Y:S01]  /*57a0*/  IADD3.X R89, R19, UR8, RZ, P1, !PT ;  /* 0x0000000813597c10 */ /* 0x000fe20008ffe4ff */
[-C--:B------:R-:W-:Y:S01]  /*57b0*/  IMAD R85, R85, R129.reuse, RZ ;  /* 0x0000008155557224 */ /* 0x080fe200078e02ff */
[----:B------:R-:W-:Y:S01]  /*57c0*/  ISETP.GT.AND P1, PT, R5, RZ, P4 ;  /* 0x000000ff0500720c */ /* 0x000fe20002724270 */
[-C--:B------:R-:W-:Y:S01]  /*57d0*/  IMAD R87, R87, R129.reuse, RZ ;  /* 0x0000008157577224 */ /* 0x080fe200078e02ff */
[----:B------:R-:W-:Y:S01]  /*57e0*/  ISETP.GT.AND P2, PT, R149, 0x19, PT ;  /* 0x000000199500780c */ /* 0x000fe20003f44270 */
[----:B------:R-:W-:-:S02]  /*57f0*/  IMAD R25, R25, R129, RZ ;  /* 0x0000008119197224 */ /* 0x000fc400078e02ff */
[-C--:B------:R-:W-:Y:S02]  /*5800*/  IMAD R27, R27, R129.reuse, RZ ;  /* 0x000000811b1b7224 */ /* 0x080fe400078e02ff */
[-C--:B------:R-:W-:Y:S02]  /*5810*/  IMAD R29, R29, R129.reuse, RZ ;  /* 0x000000811d1d7224 */ /* 0x080fe400078e02ff */
[-C--:B------:R-:W-:Y:S02]  /*5820*/  IMAD R31, R31, R129.reuse, RZ ;  /* 0x000000811f1f7224 */ /* 0x080fe400078e02ff */
[-C--:B------:R-:W-:Y:S02]  /*5830*/  IMAD R33, R33, R129.reuse, RZ ;  /* 0x0000008121217224 */ /* 0x080fe400078e02ff */
[----:B------:R-:W-:Y:S01]  /*5840*/  @P1 STG.E desc[UR16][R88.64], R57 ;  /* 0x0000003958001986 */ /* 0x000fe2000c101910 */
[----:B------:R-:W-:Y:S01]  /*5850*/  IADD3 R90, P1, R22, UR9, RZ ;  /* 0x00000009165a7c10 */ /* 0x000fe2000ff3e0ff */
[----:B------:R-:W-:-:S02]  /*5860*/  IMAD R35, R35, R129, RZ ;  /* 0x0000008123237224 */ /* 0x000fc400078e02ff */
[-C--:B------:R-:W-:Y:S01]  /*5870*/  IMAD R37, R37, R129.reuse, RZ ;  /* 0x0000008125257224 */ /* 0x080fe200078e02ff */
[----:B------:R-:W-:Y:S01]  /*5880*/  IADD3.X R91, R23, UR8, RZ, P1, !PT ;  /* 0x00000008175b7c10 */ /* 0x000fe20008ffe4ff */
[-C--:B------:R-:W-:Y:S01]  /*5890*/  IMAD R39, R39, R129.reuse, RZ ;  /* 0x0000008127277224 */ /* 0x080fe200078e02ff */
[C---:B------:R-:W-:Y:S01]  /*58a0*/  IADD3 R58, P1, R90.reuse, UR9, RZ ;  /* 0x000000095a3a7c10 */ /* 0x040fe2000ff3e0ff */
[-C--:B------:R-:W-:Y:S02]  /*58b0*/  IMAD R41, R41, R129.reuse, RZ ;  /* 0x0000008129297224 */ /* 0x080fe400078e02ff */
[-C--:B------:R-:W-:Y:S01]  /*58c0*/  IMAD R43, R43, R129.reuse, RZ ;  /* 0x000000812b2b7224 */ /* 0x080fe200078e02ff */
[----:B------:R-:W-:Y:S01]  /*58d0*/  IADD3.X R59, R91, UR8, RZ, P1, !PT ;  /* 0x000000085b3b7c10 */ /* 0x000fe20008ffe4ff */
[-C--:B------:R-:W-:Y:S01]  /*58e0*/  IMAD R45, R45, R129.reuse, RZ ;  /* 0x000000812d2d7224 */ /* 0x080fe200078e02ff */
[----:B------:R-:W-:Y:S01]  /*58f0*/  IADD3 R20, P1, R90, UR9, RZ ;  /* 0x000000095a147c10 */ /* 0x000fe2000ff3e0ff */
[----:B------:R-:W-:-:S02]  /*5900*/  IMAD R47, R47, R129, RZ ;  /* 0x000000812f2f7224 */ /* 0x000fc400078e02ff */
[-C--:B------:R-:W-:Y:S01]  /*5910*/  IMAD R49, R49, R129.reuse, RZ ;  /* 0x0000008131317224 */ /* 0x080fe200078e02ff */
[----:B------:R-:W-:Y:S01]  /*5920*/  IADD3.X R21, R91, UR8, RZ, P1, !PT ;  /* 0x000000085b157c10 */ /* 0x000fe20008ffe4ff */
[-C--:B------:R-:W-:Y:S01]  /*5930*/  IMAD R51, R51, R129.reuse, RZ ;  /* 0x0000008133337224 */ /* 0x080fe200078e02ff */
[----:B------:R-:W-:Y:S01]  /*5940*/  IADD3 R16, P1, R58, UR9, RZ ;  /* 0x000000093a107c10 */ /* 0x000fe2000ff3e0ff */
[-C--:B------:R-:W-:Y:S02]  /*5950*/  IMAD R53, R53, R129.reuse, RZ ;  /* 0x0000008135357224 */ /* 0x080fe400078e02ff */
[----:B------:R-:W-:Y:S01]  /*5960*/  IMAD R55, R55, R129, RZ ;  /* 0x0000008137377224 */ /* 0x000fe200078e02ff */
[----:B-1----:R-:W-:Y:S02]  /*5970*/  IADD3.X R17, R59, UR8, RZ, P1, !PT ;  /* 0x000000083b117c10 */ /* 0x002fe40008ffe4ff */
[----:B------:R-:W-:-:S04]  /*5980*/  IADD3 R14, P1, R20, UR9, RZ ;  /* 0x00000009140e7c10 */ /* 0x000fc8000ff3e0ff */
[----:B------:R-:W-:Y:S02]  /*5990*/  IADD3.X R15, R21, UR8, RZ, P1, !PT ;  /* 0x00000008150f7c10 */ /* 0x000fe40008ffe4ff */
[----:B------:R-:W-:-:S13]  /*59a0*/  ISETP.GT.AND P1, PT, R5, RZ, P3 ;  /* 0x000000ff0500720c */ /* 0x000fda0001f24270 */
[----:B------:R0:W-:Y:S01]  /*59b0*/  @P1 STG.E desc[UR16][R90.64], R65 ;  /* 0x000000415a001986 */ /* 0x0001e2000c101910 */
[----:B------:R-:W-:Y:S01]  /*59c0*/  ISETP.GT.AND P1, PT, R5, 0x8, P4 ;  /* 0x000000080500780c */ /* 0x000fe20002724270 */
[----:B0-----:R-:W-:-:S12]  /*59d0*/  IMAD R65, R68, R129, RZ ;  /* 0x0000008144417224 */ /* 0x001fd800078e02ff */
[----:B------:R-:W-:Y:S02]  /*59e0*/  @P1 IMAD.MOV.U32 R56, RZ, RZ, R88 ;  /* 0x000000ffff381224 */ /* 0x000fe400078e0058 */
[----:B------:R-:W-:-:S05]  /*59f0*/  @P1 IMAD.MOV.U32 R57, RZ, RZ, R89 ;  /* 0x000000ffff391224 */ /* 0x000fca00078e0059 */
[----:B------:R0:W-:Y:S01]  /*5a00*/  @P1 STG.E desc[UR16][R56.64+0x20], R61 ;  /* 0x0000203d38001986 */ /* 0x0001e2000c101910 */
[----:B------:R-:W-:Y:S02]  /*5a10*/  ISETP.GT.AND P1, PT, R5, 0x8, P3 ;  /* 0x000000080500780c */ /* 0x000fe40001f24270 */
[----:B------:R-:W-:Y:S01]  /*5a20*/  ISETP.GT.AND P3, PT, R149, 0x18, PT ;  /* 0x000000189500780c */ /* 0x000fe20003f64270 */
[----:B0-----:R-:W-:-:S10]  /*5a30*/  IMAD R61, R69, R129, RZ ;  /* 0x00000081453d7224 */ /* 0x001fd400078e02ff */
[----:B------:R-:W-:Y:S02]  /*5a40*/  @P1 IMAD.MOV.U32 R56, RZ, RZ, R90 ;  /* 0x000000ffff381224 */ /* 0x000fe400078e005a */
[----:B------:R-:W-:-:S05]  /*5a50*/  @P1 IMAD.MOV.U32 R57, RZ, RZ, R91 ;  /* 0x000000ffff391224 */ /* 0x000fca00078e005b */
[----:B------:R0:W-:Y:S01]  /*5a60*/  @P1 STG.E desc[UR16][R56.64+0x20], R67 ;  /* 0x0000204338001986 */ /* 0x0001e2000c101910 */
[----:B------:R-:W-:-:S04]  /*5a70*/  IADD3 R92, P1, R88, UR9, RZ ;  /* 0x00000009585c7c10 */ /* 0x000fc8000ff3e0ff */
[----:B------:R-:W-:Y:S02]  /*5a80*/  IADD3.X R93, R89, UR8, RZ, P1, !PT ;  /* 0x00000008595d7c10 */ /* 0x000fe40008ffe4ff */
[----:B------:R-:W-:Y:S01]  /*5a90*/  ISETP.GT.AND P1, PT, R5, RZ, P3 ;  /* 0x000000ff0500720c */ /* 0x000fe20001f24270 */
[----:B0-----:R-:W-:-:S12]  /*5aa0*/  IMAD R67, R71, R129, RZ ;  /* 0x0000008147437224 */ /* 0x001fd800078e02ff */
[----:B------:R0:W-:Y:S01]  /*5ab0*/  @P1 STG.E desc[UR16][R92.64], R65 ;  /* 0x000000415c001986 */ /* 0x0001e2000c101910 */
[----:B------:R-:W-:Y:S01]  /*5ac0*/  ISETP.GT.AND P1, PT, R5, RZ, P2 ;  /* 0x000000ff0500720c */ /* 0x000fe20001724270 */
[----:B0-----:R-:W-:-:S12]  /*5ad0*/  IMAD R65, R70, R129, RZ ;  /* 0x0000008146417224 */ /* 0x001fd800078e02ff */
[----:B------:R-:W-:Y:S01]  /*5ae0*/  @P1 STG.E desc[UR16][R58.64], R61 ;  /* 0x0000003d3a001986 */ /* 0x000fe2000c101910 */
[----:B------:R-:W-:-:S04]  /*5af0*/  IADD3 R68, P1, R88, UR9, RZ ;  /* 0x0000000958447c10 */ /* 0x000fc8000ff3e0ff */
[----:B------:R-:W-:Y:S02]  /*5b00*/  IADD3.X R69, R89, UR8, RZ, P1, !PT ;  /* 0x0000000859457c10 */ /* 0x000fe40008ffe4ff */
[----:B------:R-:W-:-:S04]  /*5b10*/  IADD3 R62, P1, R16, UR9, RZ ;  /* 0x00000009103e7c10 */ /* 0x000fc8000ff3e0ff */
[----:B------:R-:W-:Y:S02]  /*5b20*/  IADD3.X R63, R17, UR8, RZ, P1, !PT ;  /* 0x00000008113f7c10 */ /* 0x000fe40008ffe4ff */
[----:B------:R-:W-:-:S04]  /*5b30*/  IADD3 R56, P1, R14, UR9, RZ ;  /* 0x000000090e387c10 */ /* 0x000fc8000ff3e0ff */
[----:B------:R-:W-:Y:S02]  /*5b40*/  IADD3.X R57, R15, UR8, RZ, P1, !PT ;  /* 0x000000080f397c10 */ /* 0x000fe40008ffe4ff */
[----:B------:R-:W-:Y:S02]  /*5b50*/  ISETP.GT.AND P1, PT, R5, 0x8, P3 ;  /* 0x000000080500780c */ /* 0x000fe40001f24270 */
[----:B------:R-:W-:-:S11]  /*5b60*/  ISETP.GT.AND P3, PT, R149, 0x20, PT ;  /* 0x000000209500780c */ /* 0x000fd60003f64270 */
[----:B------:R-:W-:Y:S01]  /*5b70*/  @P1 STG.E desc[UR16][R68.64+0x20], R65 ;  /* 0x0000204144001986 */ /* 0x000fe2000c101910 */
[----:B------:R-:W-:Y:S02]  /*5b80*/  ISETP.GT.AND P1, PT, R5, 0x8, P2 ;  /* 0x000000080500780c */ /* 0x000fe40001724270 */
[----:B------:R-:W-:-:S11]  /*5b90*/  ISETP.GT.AND P2, PT, R149, 0x21, PT ;  /* 0x000000219500780c */ /* 0x000fd60003f44270 */
        /* <DEDUP_REMOVED lines=8> */
[----:B------:R0:W-:Y:S01]  /*5c20*/  @P1 STG.E desc[UR16][R16.64], R97 ;  /* 0x0000006110001986 */ /* 0x0001e2000c101910 */
[----:B------:R-:W-:-:S04]  /*5c30*/  IADD3 R72, P1, R68, UR9, RZ ;  /* 0x0000000944487c10 */ /* 0x000fc8000ff3e0ff */
[----:B------:R-:W-:Y:S02]  /*5c40*/  IADD3.X R73, R69, UR8, RZ, P1, !PT ;  /* 0x0000000845497c10 */ /* 0x000fe40008ffe4ff */
[----:B------:R-:W-:-:S04]  /*5c50*/  IADD3 R64, P1, R62, UR9, RZ ;  /* 0x000000093e407c10 */ /* 0x000fc8000ff3e0ff */
[----:B------:R-:W-:Y:S01]  /*5c60*/  IADD3.X R65, R63, UR8, RZ, P1, !PT ;  /* 0x000000083f417c10 */ /* 0x000fe20008ffe4ff */
[----:B0-----:R-:W-:Y:S01]  /*5c70*/  IMAD R97, R76, R129, RZ ;  /* 0x000000814c617224 */ /* 0x001fe200078e02ff */
[----:B------:R-:W-:-:S04]  /*5c80*/  IADD3 R60, P1, R56, UR9, RZ ;  /* 0x00000009383c7c10 */ /* 0x000fc8000ff3e0ff */
[----:B------:R-:W-:Y:S02]  /*5c90*/  IADD3.X R61, R57, UR8, RZ, P1, !PT ;  /* 0x00000008393d7c10 */ /* 0x000fe40008ffe4ff */
[----:B------:R-:W-:-:S13]  /*5ca0*/  ISETP.GT.AND P1, PT, R5, 0x8, P3 ;  /* 0x000000080500780c */ /* 0x000fda0001f24270 */
[----:B------:R-:W-:Y:S01]  /*5cb0*/  @P1 STG.E desc[UR16][R72.64+0x20], R67 ;  /* 0x0000204348001986 */ /* 0x000fe2000c101910 */
[----:B------:R-:W-:-:S13]  /*5cc0*/  ISETP.GT.AND P1, PT, R5, 0x8, P2 ;  /* 0x000000080500780c */ /* 0x000fda0001724270 */
[----:B------:R-:W-:Y:S01]  /*5cd0*/  @P1 STG.E desc[UR16][R14.64+0x20], R95 ;  /* 0x0000205f0e001986 */ /* 0x000fe2000c101910 */
[----:B------:R-:W-:-:S04]  /*5ce0*/  IADD3 R74, P1, R70, UR9, RZ ;  /* 0x00000009464a7c10 */ /* 0x000fc8000ff3e0ff */
[----:B------:R-:W-:Y:S02]  /*5cf0*/  IADD3.X R75, R71, UR8, RZ, P1, !PT ;  /* 0x00000008474b7c10 */ /* 0x000fe40008ffe4ff */
[----:B------:R-:W-:-:S04]  /*5d00*/  ISETP.GT.AND P1, PT, R149, 0x28, PT ;  /* 0x000000289500780c */ /* 0x000fc80003f24270 */
[----:B------:R-:W-:Y:S02]  /*5d10*/  ISETP.GT.AND P2, PT, R5, RZ, P1 ;  /* 0x000000ff0500720c */ /* 0x000fe40000f44270 */
[----:B------:R-:W-:-:S11]  /*5d20*/  P2R R98, PR, RZ, 0x2 ;  /* 0x00000002ff627803 */ /* 0x000fd60000000000 */
[----:B------:R0:W-:Y:S01]  /*5d30*/  @P2 STG.E desc[UR16][R74.64], R97 ;  /* 0x000000614a002986 */ /* 0x0001e2000c101910 */
[----:B------:R-:W-:-:S04]  /*5d40*/  ISETP.GT.AND P2, PT, R149, 0x29, PT ;  /* 0x000000299500780c */ /* 0x000fc80003f44270 */
[----:B------:R-:W-:Y:S02]  /*5d50*/  ISETP.GT.AND P3, PT, R5, RZ, P2 ;  /* 0x000000ff0500720c */ /* 0x000fe40001764270 */
[----:B------:R-:W-:Y:S01]  /*5d60*/  P2R R6, PR, RZ, 0x4 ;  /* 0x00000004ff067803 */ /* 0x000fe20000000000 */
[----:B0-----:R-:W-:-:S10]  /*5d70*/  IMAD R97, R80, R129, RZ ;  /* 0x0000008150617224 */ /* 0x001fd400078e02ff */
[----:B------:R0:W-:Y:S01]  /*5d80*/  @P3 STG.E desc[UR16][R62.64], R99 ;  /* 0x000000633e003986 */ /* 0x0001e2000c101910 */
[----:B------:R-:W-:-:S04]  /*5d90*/  IADD3 R76, P3, R72, UR9, RZ ;  /* 0x00000009484c7c10 */ /* 0x000fc8000ff7e0ff */
[----:B------:R-:W-:Y:S02]  /*5da0*/  IADD3.X R77, R73, UR8, RZ, P3, !PT ;  /* 0x00000008494d7c10 */ /* 0x000fe40009ffe4ff */
[----:B------:R-:W-:-:S04]  /*5db0*/  IADD3 R66, P3, R64, UR9, RZ ;  /* 0x0000000940427c10 */ /* 0x000fc8000ff7e0ff */
[----:B------:R-:W-:Y:S01]  /*5dc0*/  IADD3.X R67, R65, UR8, RZ, P3, !PT ;  /* 0x0000000841437c10 */ /* 0x000fe20009ffe4ff */
[----:B0-----:R-:W-:Y:S01]  /*5dd0*/  IMAD R99, R81, R129, RZ ;  /* 0x0000008151637224 */ /* 0x001fe200078e02ff */
[----:B------:R-:W-:-:S13]  /*5de0*/  ISETP.GT.AND P3, PT, R5, 0x8, P1 ;  /* 0x000000080500780c */ /* 0x000fda0000f64270 */
[----:B------:R0:W-:Y:S01]  /*5df0*/  @P3 STG.E desc[UR16][R76.64+0x20], R101 ;  /* 0x000020654c003986 */ /* 0x0001e2000c101910 */
[C---:B------:R-:W-:Y:S02]  /*5e00*/  ISETP.GT.AND P3, PT, R5.reuse, 0x8, P2 ;  /* 0x000000080500780c */ /* 0x040fe40001764270 */
[C---:B------:R-:W-:Y:S02]  /*5e10*/  ISETP.GT.AND P2, PT, R5.reuse, 0x80, P0 ;  /* 0x000000800500780c */ /* 0x040fe40000744270 */
[----:B------:R-:W-:Y:S01]  /*5e20*/  ISETP.GT.AND P0, PT, R5, 0x88, P0 ;  /* 0x000000880500780c */ /* 0x000fe20000704270 */
[----:B0-----:R-:W-:-:S08]  /*5e30*/  IMAD R101, R82, R129, RZ ;  /* 0x0000008152657224 */ /* 0x001fd000078e02ff */
[----:B------:R-:W-:Y:S01]  /*5e40*/  @P3 STG.E desc[UR16][R56.64+0x20], R79 ;  /* 0x0000204f38003986 */ /* 0x000fe2000c101910 */
[----:B------:R-:W-:-:S04]  /*5e50*/  IADD3 R94, P3, R74, UR9, RZ ;  /* 0x000000094a5e7c10 */ /* 0x000fc8000ff7e0ff */
[----:B------:R-:W-:Y:S02]  /*5e60*/  IADD3.X R95, R75, UR8, RZ, P3, !PT ;  /* 0x000000084b5f7c10 */ /* 0x000fe40009ffe4ff */
[----:B------:R-:W-:-:S04]  /*5e70*/  ISETP.GT.AND P3, PT, R149, 0x30, PT ;  /* 0x000000309500780c */ /* 0x000fc80003f64270 */
[----:B------:R-:W-:-:S13]  /*5e80*/  ISETP.GT.AND P4, PT, R5, RZ, P3 ;  /* 0x000000ff0500720c */ /* 0x000fda0001f84270 */
[----:B------:R-:W-:Y:S01]  /*5e90*/  @P4 STG.E desc[UR16][R94.64], R97 ;  /* 0x000000615e004986 */ /* 0x000fe2000c101910 */
[----:B------:R-:W-:-:S04]  /*5ea0*/  ISETP.GT.AND P4, PT, R149, 0x31, PT ;  /* 0x000000319500780c */ /* 0x000fc80003f84270 */
[----:B------:R-:W-:-:S13]  /*5eb0*/  ISETP.GT.AND P5, PT, R5, RZ, P4 ;  /* 0x000000ff0500720c */ /* 0x000fda00027a4270 */
[----:B------:R0:W-:Y:S01]  /*5ec0*/  @P5 STG.E desc[UR16][R64.64], R99 ;  /* 0x0000006340005986 */ /* 0x0001e2000c101910 */
[----:B------:R-:W-:-:S04]  /*5ed0*/  IADD3 R80, P5, R76, UR9, RZ ;  /* 0x000000094c507c10 */ /* 0x000fc8000ffbe0ff */
[----:B------:R-:W-:Y:S02]  /*5ee0*/  IADD3.X R81, R77, UR8, RZ, P5, !PT ;  /* 0x000000084d517c10 */ /* 0x000fe4000affe4ff */
[----:B------:R-:W-:Y:S01]  /*5ef0*/  ISETP.GT.AND P5, PT, R5, 0x8, P3 ;  /* 0x000000080500780c */ /* 0x000fe20001fa4270 */
[----:B0-----:R-:W-:-:S12]  /*5f00*/  IMAD R99, R84, R129, RZ ;  /* 0x0000008154637224 */ /* 0x001fd800078e02ff */
[----:B------:R0:W-:Y:S01]  /*5f10*/  @P5 STG.E desc[UR16][R80.64+0x20], R101 ;  /* 0x0000206550005986 */ /* 0x0001e2000c101910 */
[----:B------:R-:W-:-:S04]  /*5f20*/  IADD3 R78, P5, R94, UR9, RZ ;  /* 0x000000095e4e7c10 */ /* 0x000fc8000ffbe0ff */
[----:B------:R-:W-:Y:S02]  /*5f30*/  IADD3.X R79, R95, UR8, RZ, P5, !PT ;  /* 0x000000085f4f7c10 */ /* 0x000fe4000affe4ff */
[----:B------:R-:W-:Y:S01]  /*5f40*/  ISETP.GT.AND P5, PT, R5, 0x8, P4 ;  /* 0x000000080500780c */ /* 0x000fe200027a4270 */
[----:B0-----:R-:W-:-:S12]  /*5f50*/  IMAD R101, R86, R129, RZ ;  /* 0x0000008156657224 */ /* 0x001fd800078e02ff */
[----:B------:R-:W-:Y:S01]  /*5f60*/  @P5 STG.E desc[UR16][R60.64+0x20], R103 ;  /* 0x000020673c005986 */ /* 0x000fe2000c101910 */
[----:B------:R-:W-:-:S04]  /*5f70*/  IADD3 R82, P5, R60, UR9, RZ ;  /* 0x000000093c527c10 */ /* 0x000fc8000ffbe0ff */
[----:B------:R-:W-:Y:S02]  /*5f80*/  IADD3.X R83, R61, UR8, RZ, P5, !PT ;  /* 0x000000083d537c10 */ /* 0x000fe4000affe4ff */
[----:B------:R-:W-:-:S04]  /*5f90*/  ISETP.GT.AND P5, PT, R149, 0x38, PT ;  /* 0x000000389500780c */ /* 0x000fc80003fa4270 */
[----:B------:R-:W-:-:S13]  /*5fa0*/  ISETP.GT.AND P6, PT, R5, RZ, P5 ;  /* 0x000000ff0500720c */ /* 0x000fda0002fc4270 */
[----:B------:R0:W-:Y:S01]  /*5fb0*/  @P6 STG.E desc[UR16][R78.64], R99 ;  /* 0x000000634e006986 */ /* 0x0001e2000c101910 */
[----:B------:R-:W-:-:S04]  /*5fc0*/  IADD3 R96, P6, R80, UR9, RZ ;  /* 0x0000000950607c10 */ /* 0x000fc8000ffde0ff */
[----:B------:R-:W-:Y:S02]  /*5fd0*/  IADD3.X R97, R81, UR8, RZ, P6, !PT ;  /* 0x0000000851617c10 */ /* 0x000fe4000b7fe4ff */
[----:B------:R-:W-:-:S04]  /*5fe0*/  ISETP.GT.AND P6, PT, R149, 0x39, PT ;  /* 0x000000399500780c */ /* 0x000fc80003fc4270 */
[----:B------:R-:W-:Y:S01]  /*5ff0*/  ISETP.GT.AND P1, PT, R5, RZ, P6 ;  /* 0x000000ff0500720c */ /* 0x000fe20003724270 */
[----:B0-----:R-:W-:-:S12]  /*6000*/  IMAD R99, R24, R129, RZ ;  /* 0x0000008118637224 */ /* 0x001fd800078e02ff */
[----:B------:R0:W-:Y:S01]  /*6010*/  @P1 STG.E desc[UR16][R66.64], R85 ;  /* 0x0000005542001986 */ /* 0x0001e2000c101910 */
[----:B------:R-:W-:Y:S01]  /*6020*/  ISETP.GT.AND P1, PT, R5, 0x8, P5 ;  /* 0x000000080500780c */ /* 0x000fe20002f24270 */
[----:B0-----:R-:W-:-:S12]  /*6030*/  IMAD R85, R26, R129, RZ ;  /* 0x000000811a557224 */ /* 0x001fd800078e02ff */
[----:B------:R-:W-:Y:S01]  /*6040*/  @P1 STG.E desc[UR16][R96.64+0x20], R101 ;  /* 0x0000206560001986 */ /* 0x000fe2000c101910 */
[----:B------:R-:W-:-:S13]  /*6050*/  ISETP.GT.AND P1, PT, R5, 0x8, P6 ;  /* 0x000000080500780c */ /* 0x000fda0003724270 */
[----:B------:R0:W-:Y:S01]  /*6060*/  @P1 STG.E desc[UR16][R82.64+0x20], R87 ;  /* 0x0000205752001986 */ /* 0x0001e2000c101910 */
[----:B------:R-:W-:-:S03]  /*6070*/  ISETP.GT.AND P1, PT, R149, 0x1, PT ;  /* 0x000000019500780c */ /* 0x000fc60003f24270 */
[----:B------:R-:W-:Y:S01]  /*6080*/  @P2 STG.E desc[UR16][R10.64+0x200], R99 ;  /* 0x000200630a002986 */ /* 0x000fe2000c101910 */
[----:B------:R-:W-:Y:S02]  /*6090*/  ISETP.GT.AND P1, PT, R5, 0x80, P1 ;  /* 0x000000800500780c */ /* 0x000fe40000f24270 */
[----:B------:R-:W-:Y:S01]  /*60a0*/  ISETP.NE.AND P2, PT, R6, RZ, PT ;  /* 0x000000ff0600720c */ /* 0x000fe20003f45270 */
[----:B0-----:R-:W-:-:S10]  /*60b0*/  IMAD R87, R28, R129, RZ ;  /* 0x000000811c577224 */ /* 0x001fd400078e02ff */
[----:B------:R-:W-:Y:S01]  /*60c0*/  @P1 STG.E desc[UR16][R12.64+0x200], R25 ;  /* 0x000200190c001986 */ /* 0x000fe2000c101910 */
[----:B------:R-:W-:-:S03]  /*60d0*/  ISETP.NE.AND P1, PT, R98, RZ, PT ;  /* 0x000000ff6200720c */ /* 0x000fc60003f25270 */
[----:B------:R0:W-:Y:S01]  /*60e0*/  @P0 STG.E desc[UR16][R10.64+0x220], R85 ;  /* 0x000220550a000986 */ /* 0x0001e2000c101910 */
[----:B------:R-:W-:-:S04]  /*60f0*/  ISETP.GT.AND P0, PT, R149, 0x1, PT ;  /* 0x000000019500780c */ /* 0x000fc80003f04270 */
[----:B------:R-:W-:Y:S01]  /*6100*/  ISETP.GT.AND P0, PT, R5, 0x88, P0 ;  /* 0x000000880500780c */ /* 0x000fe20000704270 */
[----:B0-----:R-:W-:-:S12]  /*6110*/  IMAD R11, R30, R129, RZ ;  /* 0x000000811e0b7224 */ /* 0x001fd800078e02ff */
[----:B------:R0:W-:Y:S01]  /*6120*/  @P0 STG.E desc[UR16][R12.64+0x220], R27 ;  /* 0x0002201b0c000986 */ /* 0x0001e2000c101910 */
[----:B------:R-:W-:-:S04]  /*6130*/  ISETP.GT.AND P0, PT, R149, 0x8, PT ;  /* 0x000000089500780c */ /* 0x000fc80003f04270 */
[----:B------:R-:W-:Y:S01]  /*6140*/  ISETP.GT.AND P0, PT, R5, 0x80, P0 ;  /* 0x000000800500780c */ /* 0x000fe20000704270 */
[----:B0-----:R-:W-:-:S12]  /*6150*/  IMAD R13, R32, R129, RZ ;  /* 0x00000081200d7224 */ /* 0x001fd800078e02ff */
[----:B------:R-:W-:Y:S01]  /*6160*/  @P0 STG.E desc[UR16][R18.64+0x200], R87 ;  /* 0x0002005712000986 */ /* 0x000fe2000c101910 */
[----:B------:R-:W-:-:S04]  /*6170*/  ISETP.GT.AND P0, PT, R149, 0x9, PT ;  /* 0x000000099500780c */ /* 0x000fc80003f04270 */
[----:B------:R-:W-:-:S13]  /*6180*/  ISETP.GT.AND P0, PT, R5, 0x80, P0 ;  /* 0x000000800500780c */ /* 0x000fda0000704270 */
[----:B------:R-:W-:Y:S01]  /*6190*/  @P0 STG.E desc[UR16][R22.64+0x200], R29 ;  /* 0x0002001d16000986 */ /* 0x000fe2000c101910 */
[----:B------:R-:W-:-:S04]  /*61a0*/  ISETP.GT.AND P0, PT, R149, 0x8, PT ;  /* 0x000000089500780c */ /* 0x000fc80003f04270 */
[----:B------:R-:W-:-:S13]  /*61b0*/  ISETP.GT.AND P0, PT, R5, 0x88, P0 ;  /* 0x000000880500780c */ /* 0x000fda0000704270 */
[----:B------:R0:W-:Y:S01]  /*61c0*/  @P0 STG.E desc[UR16][R18.64+0x220], R11 ;  /* 0x0002200b12000986 */ /* 0x0001e2000c101910 */
[----:B------:R-:W-:-:S04]  /*61d0*/  ISETP.GT.AND P0, PT, R149, 0x9, PT ;  /* 0x000000099500780c */ /* 0x000fc80003f04270 */
[----:B------:R-:W-:Y:S01]  /*61e0*/  ISETP.GT.AND P0, PT, R5, 0x88, P0 ;  /* 0x000000880500780c */ /* 0x000fe20000704270 */
[----:B0-----:R-:W-:-:S12]  /*61f0*/  IMAD R19, R34, R129, RZ ;  /* 0x0000008122137224 */ /* 0x001fd800078e02ff */
[----:B------:R-:W-:Y:S01]  /*6200*/  @P0 STG.E desc[UR16][R22.64+0x220], R31 ;  /* 0x0002201f16000986 */ /* 0x000fe2000c101910 */
[----:B------:R-:W-:-:S04]  /*6210*/  ISETP.GT.AND P0, PT, R149, 0x10, PT ;  /* 0x000000109500780c */ /* 0x000fc80003f04270 */
[----:B------:R-:W-:-:S13]  /*6220*/  ISETP.GT.AND P0, PT, R5, 0x80, P0 ;  /* 0x000000800500780c */ /* 0x000fda0000704270 */
[----:B------:R-:W-:Y:S02]  /*6230*/  @P0 IMAD.MOV.U32 R10, RZ, RZ, R88 ;  /* 0x000000ffff0a0224 */ /* 0x000fe400078e0058 */
[----:B------:R-:W-:-:S05]  /*6240*/  @P0 IMAD.MOV.U32 R11, RZ, RZ, R89 ;  /* 0x000000ffff0b0224 */ /* 0x000fca00078e0059 */
[----:B------:R0:W-:Y:S01]  /*6250*/  @P0 STG.E desc[UR16][R10.64+0x200], R13 ;  /* 0x0002000d0a000986 */ /* 0x0001e2000c101910 */
[----:B------:R-:W-:-:S04]  /*6260*/  ISETP.GT.AND P0, PT, R149, 0x11, PT ;  /* 0x000000119500780c */ /* 0x000fc80003f04270 */
[----:B------:R-:W-:Y:S01]  /*6270*/  ISETP.GT.AND P0, PT, R5, 0x80, P0 ;  /* 0x000000800500780c */ /* 0x000fe20000704270 */
[----:B0-----:R-:W-:-:S12]  /*6280*/  IMAD R13, R36, R129, RZ ;  /* 0x00000081240d7224 */ /* 0x001fd800078e02ff */
[----:B------:R-:W-:Y:S02]  /*6290*/  @P0 IMAD.MOV.U32 R10, RZ, RZ, R90 ;  /* 0x000000ffff0a0224 */ /* 0x000fe400078e005a */
[----:B------:R-:W-:-:S05]  /*62a0*/  @P0 IMAD.MOV.U32 R11, RZ, RZ, R91 ;  /* 0x000000ffff0b0224 */ /* 0x000fca00078e005b */
        /* <DEDUP_REMOVED lines=36> */
[C---:B------:R-:W-:Y:S02]  /*64f0*/  ISETP.GT.AND P0, PT, R5.reuse, 0x80, P1 ;  /* 0x000000800500780c */ /* 0x040fe40000f04270 */
[----:B------:R-:W-:-:S11]  /*6500*/  ISETP.GT.AND P1, PT, R5, 0x88, P1 ;  /* 0x000000880500780c */ /* 0x000fd60000f24270 */
[----:B------:R0:W-:Y:S01]  /*6510*/  @P0 STG.E desc[UR16][R74.64+0x200], R13 ;  /* 0x0002000d4a000986 */ /* 0x0001e2000c101910 */
[C---:B------:R-:W-:Y:S02]  /*6520*/  ISETP.GT.AND P0, PT, R5.reuse, 0x80, P2 ;  /* 0x000000800500780c */ /* 0x040fe40001704270 */
[----:B------:R-:W-:Y:S01]  /*6530*/  ISETP.GT.AND P2, PT, R5, 0x88, P2 ;  /* 0x000000880500780c */ /* 0x000fe20001744270 */
[----:B0-----:R-:W-:-:S10]  /*6540*/  IMAD R13, R48, R129, RZ ;  /* 0x00000081300d7224 */ /* 0x001fd400078e02ff */
[----:B------:R-:W-:Y:S01]  /*6550*/  @P0 STG.E desc[UR16][R62.64+0x200], R45 ;  /* 0x0002002d3e000986 */ /* 0x000fe2000c101910 */
[C---:B------:R-:W-:Y:S02]  /*6560*/  ISETP.GT.AND P0, PT, R5.reuse, 0x80, P3 ;  /* 0x000000800500780c */ /* 0x040fe40001f04270 */
[C---:B------:R-:W-:Y:S01]  /*6570*/  ISETP.GT.AND P3, PT, R5.reuse, 0x88, P3 ;  /* 0x000000880500780c */ /* 0x040fe20001f64270 */
[----:B------:R0:W-:Y:S01]  /*6580*/  @P1 STG.E desc[UR16][R76.64+0x220], R11 ;  /* 0x0002200b4c001986 */ /* 0x0001e2000c101910 */
[C---:B------:R-:W-:Y:S02]  /*6590*/  ISETP.GT.AND P1, PT, R5.reuse, 0x80, P4 ;  /* 0x000000800500780c */ /* 0x040fe40002724270 */
[C---:B------:R-:W-:Y:S01]  /*65a0*/  ISETP.GT.AND P4, PT, R5.reuse, 0x88, P4 ;  /* 0x000000880500780c */ /* 0x040fe20002784270 */
[----:B------:R-:W-:Y:S06]  /*65b0*/  @P2 STG.E desc[UR16][R56.64+0x220], R47 ;  /* 0x0002202f38002986 */ /* 0x000fec000c101910 */
[----:B------:R1:W-:Y:S01]  /*65c0*/  @P0 STG.E desc[UR16][R94.64+0x200], R13 ;  /* 0x0002000d5e000986 */ /* 0x0003e2000c101910 */
[C---:B------:R-:W-:Y:S01]  /*65d0*/  ISETP.GT.AND P0, PT, R5.reuse, 0x80, P6 ;  /* 0x000000800500780c */ /* 0x040fe20003704270 */
[----:B0-----:R-:W-:Y:S01]  /*65e0*/  IMAD R11, R52, R129, RZ ;  /* 0x00000081340b7224 */ /* 0x001fe200078e02ff */
[C---:B------:R-:W-:Y:S01]  /*65f0*/  ISETP.GT.AND P6, PT, R5.reuse, 0x88, P6 ;  /* 0x000000880500780c */ /* 0x040fe200037c4270 */
[----:B------:R0:W-:Y:S01]  /*6600*/  @P1 STG.E desc[UR16][R64.64+0x200], R49 ;  /* 0x0002003140001986 */ /* 0x0001e2000c101910 */
[----:B------:R-:W-:-:S02]  /*6610*/  ISETP.GT.AND P1, PT, R5, 0x80, P5 ;  /* 0x000000800500780c */ /* 0x000fc40002f24270 */
[----:B------:R-:W-:Y:S01]  /*6620*/  ISETP.GT.AND P5, PT, R5, 0x88, P5 ;  /* 0x000000880500780c */ /* 0x000fe20002fa4270 */
[-C--:B------:R-:W-:Y:S02]  /*6630*/  IMAD R5, R50, R129.reuse, RZ ;  /* 0x0000008132057224 */ /* 0x080fe400078e02ff */
[----:B-1----:R-:W-:-:S03]  /*6640*/  IMAD R13, R54, R129, RZ ;  /* 0x00000081360d7224 */ /* 0x002fc600078e02ff */
[----:B------:R0:W-:Y:S04]  /*6650*/  @P3 STG.E desc[UR16][R80.64+0x220], R5 ;  /* 0x0002200550003986 */ /* 0x0001e8000c101910 */
[----:B------:R0:W-:Y:S04]  /*6660*/  @P4 STG.E desc[UR16][R60.64+0x220], R51 ;  /* 0x000220333c004986 */ /* 0x0001e8000c101910 */
[----:B------:R0:W-:Y:S04]  /*6670*/  @P1 STG.E desc[UR16][R78.64+0x200], R11 ;  /* 0x0002000b4e001986 */ /* 0x0001e8000c101910 */
[----:B------:R0:W-:Y:S04]  /*6680*/  @P0 STG.E desc[UR16][R66.64+0x200], R53 ;  /* 0x0002003542000986 */ /* 0x0001e8000c101910 */
[----:B------:R0:W-:Y:S04]  /*6690*/  @P5 STG.E desc[UR16][R96.64+0x220], R13 ;  /* 0x0002200d60005986 */ /* 0x0001e8000c101910 */
[----:B------:R0:W-:Y:S02]  /*66a0*/  @P6 STG.E desc[UR16][R82.64+0x220], R55 ;  /* 0x0002203752006986 */ /* 0x0001e4000c101910 */
.L_x_142:
[----:B------:R-:W-:Y:S05]  /*66b0*/  BSYNC B0 ;  /* 0x0000000000007941 */ /* 0x000fea0003800000 */
.L_x_26:
[----:B------:R-:W-:Y:S01]  /*66c0*/  IADD3 R2, P0, R2, UR32, RZ ;  /* 0x0000002002027c10 */ /* 0x000fe2000ff1e0ff */
[----:B------:R-:W-:Y:S01]  /*66d0*/  ULDC.64 UR8, c[0x0][0x750] ;  /* 0x0001d40000087ab9 */ /* 0x000fe20000000a00 */
[----:B0-----:R-:W-:Y:S01]  /*66e0*/  PRMT R5, RZ, 0x7610, R5 ;  /* 0x00007610ff057816 */ /* 0x001fe20000000005 */
[----:B--2---:R-:W-:Y:S01]  /*66f0*/  IMAD.MOV.U32 R12, RZ, RZ, -0x1 ;  /* 0xffffffffff0c7424 */ /* 0x004fe200078e00ff */
[----:B------:R-:W-:Y:S01]  /*6700*/  IADD3.X R3, R3, UR4, RZ, P0, !PT ;  /* 0x0000000403037c10 */ /* 0x000fe200087fe4ff */
[----:B------:R-:W-:Y:S01]  /*6710*/  IMAD.MOV.U32 R6, RZ, RZ, -0x1 ;  /* 0xffffffffff067424 */ /* 0x000fe200078e00ff */
[----:B------:R-:W-:-:S04]  /*6720*/  ISETP.GE.U32.AND P0, PT, R2, UR8, PT ;  /* 0x0000000802007c0c */ /* 0x000fc8000bf06070 */
[----:B------:R-:W-:-:S13]  /*6730*/  ISETP.GE.U32.AND.EX P0, PT, R3, UR9, PT, P0 ;  /* 0x0000000903007c0c */ /* 0x000fda000bf06100 */
[----:B------:R-:W-:Y:S05]  /*6740*/  @P0 BRA `(.L_x_143) ;  /* 0x0000000400540947 */ /* 0x000fea0003800000 */
[----:B------:R-:W0:Y:S01]  /*6750*/  LDC.64 R16, c[0x0][0x728] ;  /* 0x0001ca00ff107b82 */ /* 0x000e220000000a00 */
[----:B------:R-:W2:Y:S01]  /*6760*/  S2R R22, SR_CTAID.X ;  /* 0x0000000000167919 */ /* 0x000ea20000002500 */
[----:B------:R-:W-:Y:S02]  /*6770*/  IMAD.MOV.U32 R14, RZ, RZ, R2 ;  /* 0x000000ffff0e7224 */ /* 0x000fe400078e0002 */
[----:B------:R-:W-:Y:S01]  /*6780*/  IMAD.MOV.U32 R15, RZ, RZ, R3 ;  /* 0x000000ffff0f7224 */ /* 0x000fe200078e0003 */
[----:B------:R-:W0:Y:S03]  /*6790*/  S2R R23, SR_CTAID.Y ;  /* 0x0000000000177919 */ /* 0x000e260000002600 */
[----:B------:R-:W1:Y:S08]  /*67a0*/  LDC R6, c[0x0][0x730] ;  /* 0x0001cc00ff067b82 */ /* 0x000e700000000800 */
[----:B------:R-:W1:Y:S01]  /*67b0*/  LDC.64 R20, c[0x0][0x720] ;  /* 0x0001c800ff147b82 */ /* 0x000e620000000a00 */
[----:B0-----:R-:W-:-:S04]  /*67c0*/  ISETP.NE.U32.AND P0, PT, R16, RZ, PT ;  /* 0x000000ff1000720c */ /* 0x001fc80003f05070 */
[----:B------:R-:W-:-:S13]  /*67d0*/  ISETP.NE.AND.EX P0, PT, R17, RZ, PT, P0 ;  /* 0x000000ff1100720c */ /* 0x000fda0003f05300 */
[----:B-12---:R-:W-:Y:S05]  /*67e0*/  @!P0 BRA `(.L_x_144) ;  /* 0x0000000000288947 */ /* 0x006fea0003800000 */
[----:B------:R-:W0:Y:S02]  /*67f0*/  LDC R5, c[0x0][0x734] ;  /* 0x0001cd00ff057b82 */ /* 0x000e240000000800 */
[----:B0-----:R-:W-:-:S05]  /*6800*/  IADD3 R5, P0, R2, R5, RZ ;  /* 0x0000000502057210 */ /* 0x001fca0007f1e0ff */
[----:B---3--:R-:W-:-:S04]  /*6810*/  IMAD.X R19, RZ, RZ, R3, P0 ;  /* 0x000000ffff137224 */ /* 0x008fc800000e0603 */
[----:B------:R-:W-:-:S04]  /*6820*/  IMAD.WIDE.U32 R10, R19, R16, RZ ;  /* 0x00000010130a7225 */ /* 0x000fc800078e00ff */
[----:B------:R-:W-:-:S04]  /*6830*/  IMAD.WIDE.U32 R12, P0, R5, R17, R10 ;  /* 0x00000011050c7225 */ /* 0x000fc8000780000a */
[----:B------:R-:W-:-:S04]  /*6840*/  IMAD.WIDE.U32 R10, R5, R16, RZ ;  /* 0x00000010050a7225 */ /* 0x000fc800078e00ff */
[----:B------:R-:W-:Y:S01]  /*6850*/  IMAD.X R15, RZ, RZ, RZ, P0 ;  /* 0x000000ffff0f7224 */ /* 0x000fe200000e06ff */
[----:B------:R-:W-:Y:S01]  /*6860*/  IADD3 RZ, P0, R11, R12, RZ ;  /* 0x0000000c0bff7210 */ /* 0x000fe20007f1e0ff */
[----:B------:R-:W-:-:S04]  /*6870*/  IMAD.MOV.U32 R14, RZ, RZ, R13 ;  /* 0x000000ffff0e7224 */ /* 0x000fc800078e000d */
[----:B------:R-:W-:-:S08]  /*6880*/  IMAD.WIDE.U32.X R14, R19, R17, R14, P0 ;  /* 0x00000011130e7225 */ /* 0x000fd000000e040e */
.L_x_144:
[-CC-:B---3--:R-:W-:Y:S01]  /*6890*/  SHF.R.U64 R18, R14, R6.reuse, R15.reuse ;  /* 0x000000060e127219 */ /* 0x188fe2000000120f */
[----:B------:R-:W0:Y:S01]  /*68a0*/  LDC.64 R28, c[0x0][0x740] ;  /* 0x0001d000ff1c7b82 */ /* 0x000e220000000a00 */
[----:B------:R-:W-:Y:S01]  /*68b0*/  SHF.R.U32.HI R5, RZ, R6, R15 ;  /* 0x00000006ff057219 */ /* 0x000fe2000001160f */
[----:B------:R-:W-:Y:S01]  /*68c0*/  ULDC UR8, c[0x0][0x150] ;  /* 0x0000540000087ab9 */ /* 0x000fe20000000800 */
[----:B------:R-:W-:Y:S02]  /*68d0*/  IADD3 R13, P0, RZ, -R18, RZ ;  /* 0x80000012ff0d7210 */ /* 0x000fe40007f1e0ff */
[----:B------:R-:W-:-:S03]  /*68e0*/  I2FP.F32.U32 R14, R22 ;  /* 0x00000016000e7245 */ /* 0x000fc60000201000 */
[----:B------:R-:W1:Y:S01]  /*68f0*/  LDC R12, c[0x0][0x718] ;  /* 0x0001c600ff0c7b82 */ /* 0x000e620000000800 */
[----:B------:R-:W-:Y:S02]  /*6900*/  IMAD.X R5, RZ, RZ, ~R5, P0 ;  /* 0x000000ffff057224 */ /* 0x000fe400000e0e05 */
[----:B------:R-:W-:Y:S01]  /*6910*/  FMUL R14, R14, UR8 ;  /* 0x000000080e0e7c20 */ /* 0x000fe20008400000 */
[----:B------:R-:W-:Y:S01]  /*6920*/  IMAD.WIDE.U32 R10, R13, R20, R2 ;  /* 0x000000140d0a7225 */ /* 0x000fe200078e0002 */
[----:B------:R-:W-:-:S03]  /*6930*/  ULDC UR8, c[0x0][0x154] ;  /* 0x0000550000087ab9 */ /* 0x000fc60000000800 */
[----:B------:R-:W-:Y:S01]  /*6940*/  IMAD R6, R5, R20, RZ ;  /* 0x0000001405067224 */ /* 0x000fe200078e02ff */
[----:B------:R-:W2:Y:S01]  /*6950*/  LDC R26, c[0x0][0x708] ;  /* 0x0001c200ff1a7b82 */ /* 0x000ea20000000800 */
[----:B------:R-:W3:Y:S02]  /*6960*/  F2I.U32.TRUNC.NTZ R14, R14 ;  /* 0x0000000e000e7305 */ /* 0x000ee4000020f000 */
[----:B------:R-:W-:Y:S01]  /*6970*/  IMAD R5, R13, R21, R6 ;  /* 0x000000150d057224 */ /* 0x000fe200078e0206 */
[----:B------:R-:W-:-:S03]  /*6980*/  I2FP.F32.U32 R6, R23 ;  /* 0x0000001700067245 */ /* 0x000fc60000201000 */
[----:B------:R-:W-:Y:S01]  /*6990*/  IMAD.IADD R5, R11, 0x1, R5 ;  /* 0x000000010b057824 */ /* 0x000fe200078e0205 */
[----:B------:R-:W4:Y:S01]  /*69a0*/  LDC R15, c[0x0][0x758] ;  /* 0x0001d600ff0f7b82 */ /* 0x000f220000000800 */
[----:B0-----:R-:W-:-:S04]  /*69b0*/  ISETP.NE.U32.AND P0, PT, R28, RZ, PT ;  /* 0x000000ff1c00720c */ /* 0x001fc80003f05070 */
[----:B------:R-:W-:-:S03]  /*69c0*/  ISETP.NE.AND.EX P0, PT, R29, RZ, PT, P0 ;  /* 0x000000ff1d00720c */ /* 0x000fc60003f05300 */
[----:B------:R-:W0:Y:S01]  /*69d0*/  LDC R13, c[0x0][0x144] ;  /* 0x00005100ff0d7b82 */ /* 0x000e220000000800 */
[-CC-:B-1----:R-:W-:Y:S01]  /*69e0*/  SHF.R.U64 R16, R10, R12.reuse, R5.reuse ;  /* 0x0000000c0a107219 */ /* 0x182fe20000001205 */
[----:B---3--:R-:W-:Y:S01]  /*69f0*/  IMAD.MOV R14, RZ, RZ, -R14 ;  /* 0x000000ffff0e7224 */ /* 0x008fe200078e0a0e */
[----:B------:R-:W-:Y:S01]  /*6a00*/  SHF.R.U32.HI R5, RZ, R12, R5 ;  /* 0x0000000cff057219 */ /* 0x000fe20000011605 */
[----:B------:R-:W-:-:S04]  /*6a10*/  FMUL R12, R6, UR8 ;  /* 0x00000008060c7c20 */ /* 0x000fc80008400000 */
[----:B------:R-:W1:Y:S01]  /*6a20*/  LDC R24, c[0x0][0x148] ;  /* 0x00005200ff187b82 */ /* 0x000e620000000800 */
[----:B------:R3:W0:Y:S01]  /*6a30*/  F2I.U32.TRUNC.NTZ R20, R12 ;  /* 0x0000000c00147305 */ /* 0x000622000020f000 */
[-CC-:B--2---:R-:W-:Y:S02]  /*6a40*/  SHF.R.U64 R19, R16, R26.reuse, R5.reuse ;  /* 0x0000001a10137219 */ /* 0x184fe40000001205 */
[----:B------:R-:W-:-:S04]  /*6a50*/  SHF.R.U32.HI R6, RZ, R26, R5 ;  /* 0x0000001aff067219 */ /* 0x000fc80000011605 */
[----:B------:R-:W2:Y:S01]  /*6a60*/  LDC R25, c[0x0][0x700] ;  /* 0x0001c000ff197b82 */ /* 0x000ea20000000800 */
[-CC-:B----4-:R-:W-:Y:S02]  /*6a70*/  SHF.R.U64 R21, R19, R15.reuse, R6.reuse ;  /* 0x0000000f13157219 */ /* 0x190fe40000001206 */
[----:B------:R-:W-:-:S03]  /*6a80*/  SHF.R.U32.HI R11, RZ, R15, R6 ;  /* 0x0000000fff0b7219 */ /* 0x000fc60000011606 */
[----:B------:R-:W-:Y:S02]  /*6a90*/  IMAD.MOV.U32 R10, RZ, RZ, R21 ;  /* 0x000000ffff0a7224 */ /* 0x000fe400078e0015 */
[----:B------:R-:W4:Y:S01]  /*6aa0*/  LDC R30, c[0x0][0x748] ;  /* 0x0001d200ff1e7b82 */ /* 0x000f220000000800 */
[----:B0-----:R-:W-:-:S07]  /*6ab0*/  IMAD R27, R13, R14, R22 ;  /* 0x0000000e0d1b7224 */ /* 0x001fce00078e0216 */
[----:B------:R-:W0:Y:S08]  /*6ac0*/  LDC R31, c[0x0][0x738] ;  /* 0x0001ce00ff1f7b82 */ /* 0x000e300000000800 */
[----:B------:R-:W0:Y:S01]  /*6ad0*/  LDC R32, c[0x0][0x710] ;  /* 0x0001c400ff207b82 */ /* 0x000e220000000800 */
[----:B-123--:R-:W-:Y:S05]  /*6ae0*/  @!P0 BRA `(.L_x_145) ;  /* 0x0000000000288947 */ /* 0x00efea0003800000 */
[----:B------:R-:W1:Y:S02]  /*6af0*/  LDC R6, c[0x0][0x74c] ;  /* 0x0001d300ff067b82 */ /* 0x000e640000000800 */
[----:B-1----:R-:W-:-:S05]  /*6b00*/  IADD3 R5, P0, R21, R6, RZ ;  /* 0x0000000615057210 */ /* 0x002fca0007f1e0ff */
        /* <DEDUP_REMOVED lines=8> */
.L_x_145:
[----:B------:R-:W-:Y:S01]  /*6b90*/  ISETP.NE.AND P0, PT, R0, 0x1, PT ;  /* 0x000000010000780c */ /* 0x000fe20003f05270 */
[----:B------:R-:W-:Y:S01]  /*6ba0*/  IMAD.MOV R20, RZ, RZ, -R20 ;  /* 0x000000ffff147224 */ /* 0x000fe200078e0a14 */
[----:B----4-:R-:W-:Y:S01]  /*6bb0*/  SHF.R.U64 R6, R10, R30, R11 ;  /* 0x0000001e0a067219 */ /* 0x010fe2000000120b */
[----:B------:R-:W-:Y:S01]  /*6bc0*/  VIADD R11, R25, 0xffffffff ;  /* 0xffffffff190b7836 */ /* 0x000fe20000000000 */
[----:B------:R-:W-:-:S03]  /*6bd0*/  LOP3.LUT R5, R19, R140, RZ, 0xc0, !PT ;  /* 0x0000008c13057212 */ /* 0x000fc600078ec0ff */
[----:B------:R-:W-:Y:S01]  /*6be0*/  IMAD.MOV R10, RZ, RZ, -R6 ;  /* 0x000000ffff0a7224 */ /* 0x000fe200078e0a06 */
[----:B------:R-:W-:Y:S01]  /*6bf0*/  LOP3.LUT R16, R16, R11, RZ, 0xc0, !PT ;  /* 0x0000000b10107212 */ /* 0x000fe200078ec0ff */
[----:B------:R-:W-:Y:S02]  /*6c00*/  IMAD R136, R146, R6, R5 ;  /* 0x0000000692887224 */ /* 0x000fe400078e0205 */
[----:B0-----:R-:W-:Y:S02]  /*6c10*/  IMAD R5, R10, R31, R21 ;  /* 0x0000001f0a057224 */ /* 0x001fe400078e0215 */
[----:B------:R-:W-:Y:S02]  /*6c20*/  @P0 IMAD R27, R24, R20, R23 ;  /* 0x00000014181b0224 */ /* 0x000fe400078e0217 */
[----:B------:R-:W-:Y:S02]  /*6c30*/  IMAD.MOV.U32 R6, RZ, RZ, 0x1 ;  /* 0x00000001ff067424 */ /* 0x000fe400078e00ff */
[----:B------:R-:W-:-:S02]  /*6c40*/  IMAD R136, R136, R32, R27 ;  /* 0x0000002088887224 */ /* 0x000fc400078e021b */
[----:B------:R-:W-:Y:S01]  /*6c50*/  IMAD R11, R5, R25, R16 ;  /* 0x00000019050b7224 */ /* 0x000fe200078e0210 */
[----:B------:R-:W-:Y:S01]  /*6c60*/  PRMT R5, R6, 0x7610, R5 ;  /* 0x0000761006057816 */ /* 0x000fe20000000005 */
[----:B------:R-:W-:-:S03]  /*6c70*/  IMAD.MOV.U32 R6, RZ, RZ, R18 ;  /* 0x000000ffff067224 */ /* 0x000fc600078e0012 */
[----:B------:R-:W-:Y:S02]  /*6c80*/  SEL R12, R11, R136, !P0 ;  /* 0x000000880b0c7207 */ /* 0x000fe40004000000 */
[----:B------:R-:W-:-:S07]  /*6c90*/  SEL R136, R136, R11, !P0 ;  /* 0x0000000b88887207 */ /* 0x000fce0004000000 */
.L_x_143:
[----:B------:R-:W-:-:S13]  /*6ca0*/  LOP3.LUT P0, RZ, R5, 0xff, RZ, 0xc0, !PT ;  /* 0x000000ff05ff7812 */ /* 0x000fda000780c0ff */
[----:B------:R-:W-:Y:S05]  /*6cb0*/  @P0 BRA `(.L_x_146) ;  /* 0xffffffa800900947 */ /* 0x000fea000383ffff */
[----:B------:R-:W-:Y:S05]  /*6cc0*/  EXIT ;  /* 0x000000000000794d */ /* 0x000fea0003800000 */
.L_x_8:
        /* <DEDUP_REMOVED lines=26> */
.L_x_148:
[----:B------:R-:W0:Y:S01]  /*6e70*/  LDC.64 R32, c[0x0][0x740] ;  /* 0x0001d000ff207b82 */ /* 0x000e220000000a00 */
[-CC-:B------:R-:W-:Y:S02]  /*6e80*/  SHF.R.U64 R20, R16, R24.reuse, R17.reuse ;  /* 0x0000001810147219 */ /* 0x180fe40000001211 */
[----:B------:R-:W-:Y:S02]  /*6e90*/  SHF.R.U32.HI R7, RZ, R24, R17 ;  /* 0x00000018ff077219 */ /* 0x000fe40000011611 */
[----:B------:R-:W-:-:S03]  /*6ea0*/  IADD3 R13, P0, RZ, -R20, RZ ;  /* 0x80000014ff0d7210 */ /* 0x000fc60007f1e0ff */
[----:B------:R-:W1:Y:S02]  /*6eb0*/  LDC R16, c[0x0][0x718] ;  /* 0x0001c600ff107b82 */ /* 0x000e640000000800 */
[----:B------:R-:W-:Y:S02]  /*6ec0*/  IMAD.X R7, RZ, RZ, ~R7, P0 ;  /* 0x000000ffff077224 */ /* 0x000fe400000e0e07 */
[----:B------:R-:W-:-:S04]  /*6ed0*/  IMAD.WIDE.U32 R8, R13, R26, R2 ;  /* 0x0000001a0d087225 */ /* 0x000fc800078e0002 */
[----:B------:R-:W2:Y:S01]  /*6ee0*/  LDC R28, c[0x0][0x708] ;  /* 0x0001c200ff1c7b82 */ /* 0x000ea20000000800 */
[----:B------:R-:W-:-:S04]  /*6ef0*/  IMAD R12, R7, R26, RZ ;  /* 0x0000001a070c7224 */ /* 0x000fc800078e02ff */
[----:B------:R-:W-:Y:S02]  /*6f00*/  IMAD R7, R13, R27, R12 ;  /* 0x0000001b0d077224 */ /* 0x000fe400078e020c */
[----:B------:R-:W-:Y:S01]  /*6f10*/  IMAD.MOV.U32 R27, RZ, RZ, 0x1 ;  /* 0x00000001ff1b7424 */ /* 0x000fe200078e00ff */
[----:B------:R-:W3:Y:S01]  /*6f20*/  LDC R30, c[0x0][0x758] ;  /* 0x0001d600ff1e7b82 */ /* 0x000ee20000000800 */
[----:B------:R-:W-:Y:S01]  /*6f30*/  IMAD.IADD R7, R9, 0x1, R7 ;  /* 0x0000000109077824 */ /* 0x000fe200078e0207 */
[----:B0-----:R-:W-:Y:S01]  /*6f40*/  ISETP.NE.U32.AND P0, PT, R32, RZ, PT ;  /* 0x000000ff2000720c */ /* 0x001fe20003f05070 */
[----:B------:R-:W-:-:S03]  /*6f50*/  IMAD.MOV.U32 R9, RZ, RZ, -0x1 ;  /* 0xffffffffff097424 */ /* 0x000fc600078e00ff */
[----:B------:R-:W-:Y:S02]  /*6f60*/  ISETP.NE.AND.EX P0, PT, R33, RZ, PT, P0 ;  /* 0x000000ff2100720c */ /* 0x000fe40003f05300 */
[----:B------:R-:W0:Y:S01]  /*6f70*/  LDC R21, c[0x0][0x700] ;  /* 0x0001c000ff157b82 */ /* 0x000e220000000800 */
[-CC-:B-1----:R-:W-:Y:S02]  /*6f80*/  SHF.R.U64 R18, R8, R16.reuse, R7.reuse ;  /* 0x0000001008127219 */ /* 0x182fe40000001207 */
[----:B------:R-:W-:-:S05]  /*6f90*/  SHF.R.U32.HI R7, RZ, R16, R7 ;  /* 0x00000010ff077219 */ /* 0x000fca0000011607 */
[----:B------:R-:W1:Y:S01]  /*6fa0*/  LDC R23, c[0x0][0x748] ;  /* 0x0001d200ff177b82 */ /* 0x000e620000000800 */
[-CC-:B--2---:R-:W-:Y:S02]  /*6fb0*/  SHF.R.U64 R24, R18, R28.reuse, R7.reuse ;  /* 0x0000001c12187219 */ /* 0x184fe40000001207 */
[----:B------:R-:W-:-:S05]  /*6fc0*/  SHF.R.U32.HI R7, RZ, R28, R7 ;  /* 0x0000001cff077219 */ /* 0x000fca0000011607 */
[----:B------:R-:W2:Y:S01]  /*6fd0*/  LDC R25, c[0x0][0x738] ;  /* 0x0001ce00ff197b82 */ /* 0x000ea20000000800 */
[-C--:B---3--:R-:W-:Y:S02]  /*6fe0*/  SHF.L.U32 R8, R9, R30.reuse, RZ ;  /* 0x0000001e09087219 */ /* 0x088fe400000006ff */
[--C-:B------:R-:W-:Y:S02]  /*6ff0*/  SHF.R.U64 R26, R24, R30, R7.reuse ;  /* 0x0000001e181a7219 */ /* 0x100fe40000001207 */
[----:B------:R-:W-:Y:S02]  /*7000*/  LOP3.LUT R29, RZ, R8, RZ, 0x33, !PT ;  /* 0x00000008ff1d7212 */ /* 0x000fe400078e33ff */
[----:B------:R-:W-:Y:S01]  /*7010*/  SHF.R.U32.HI R9, RZ, R30, R7 ;  /* 0x0000001eff097219 */ /* 0x000fe20000011607 */
[----:B------:R-:W3:Y:S01]  /*7020*/  LDC R31, c[0x0][0x710] ;  /* 0x0001c400ff1f7b82 */ /* 0x000ee20000000800 */
[----:B------:R-:W-:Y:S01]  /*7030*/  IMAD.MOV.U32 R8, RZ, RZ, R26 ;  /* 0x000000ffff087224 */ /* 0x000fe200078e001a */
[----:B------:R-:W-:Y:S06]  /*7040*/  @!P0 BRA `(.L_x_149) ;  /* 0x0000000000288947 */ /* 0x000fec0003800000 */
        /* <DEDUP_REMOVED lines=10> */
.L_x_149:
[----:B------:R-:W-:Y:S01]  /*70f0*/  ISETP.NE.AND P0, PT, R0, 0x1, PT ;  /* 0x000000010000780c */ /* 0x000fe20003f05270 */
[----:B0-----:R-:W-:Y:S01]  /*7100*/  VIADD R13, R21, 0xffffffff ;  /* 0xffffffff150d7836 */ /* 0x001fe20000000000 */
[----:B-1----:R-:W-:Y:S02]  /*7110*/  SHF.R.U64 R8, R8, R23, R9 ;  /* 0x0000001708087219 */ /* 0x002fe40000001209 */
[----:B------:R-:W-:Y:S02]  /*7120*/  SHF.L.U32 R9, R27, R30, RZ ;  /* 0x0000001e1b097219 */ /* 0x000fe400000006ff */
[----:B------:R-:W-:Y:S01]  /*7130*/  LOP3.LUT R7, R24, R29, RZ, 0xc0, !PT ;  /* 0x0000001d18077212 */ /* 0x000fe200078ec0ff */
[----:B------:R-:W-:Y:S01]  /*7140*/  IMAD.MOV R11, RZ, RZ, -R8 ;  /* 0x000000ffff0b7224 */ /* 0x000fe200078e0a08 */
[----:B------:R-:W-:-:S03]  /*7150*/  LOP3.LUT R18, R18, R13, RZ, 0xc0, !PT ;  /* 0x0000000d12127212 */ /* 0x000fc600078ec0ff */
[----:B------:R-:W-:Y:S02]  /*7160*/  IMAD R9, R9, R8, R7 ;  /* 0x0000000809097224 */ /* 0x000fe400078e0207 */
[----:B------:R-:W-:Y:S02]  /*7170*/  @P0 IMAD R14, R15, R22, R10 ;  /* 0x000000160f0e0224 */ /* 0x000fe400078e020a */
[----:B--2---:R-:W-:Y:S02]  /*7180*/  IMAD R7, R11, R25, R26 ;  /* 0x000000190b077224 */ /* 0x004fe400078e021a */
[----:B---3--:R-:W-:Y:S02]  /*7190*/  IMAD R8, R9, R31, R14 ;  /* 0x0000001f09087224 */ /* 0x008fe400078e020e */
[----:B------:R-:W-:Y:S02]  /*71a0*/  IMAD R11, R7, R21, R18 ;  /* 0x00000015070b7224 */ /* 0x000fe400078e0212 */
[----:B------:R-:W-:-:S02]  /*71b0*/  IMAD.MOV.U32 R9, RZ, RZ, 0x1 ;  /* 0x00000001ff097424 */ /* 0x000fc400078e00ff */
[----:B------:R-:W-:Y:S01]  /*71c0*/  IMAD.MOV.U32 R18, RZ, RZ, R20 ;  /* 0x000000ffff127224 */ /* 0x000fe200078e0014 */
[----:B------:R-:W-:Y:S02]  /*71d0*/  SEL R7, R11, R8, !P0 ;  /* 0x000000080b077207 */ /* 0x000fe40004000000 */
[----:B------:R-:W-:-:S07]  /*71e0*/  SEL R8, R8, R11, !P0 ;  /* 0x0000000b08087207 */ /* 0x000fce0004000000 */
.L_x_147:
[----:B------:R-:W-:-:S08]  /*71f0*/  NOP ;  /* 0x0000000000007918 */ /* 0x000fd00000000000 */
[----:B------:R-:W0:-:S00]  /*7200*/  USETMAXREG.DEALLOC.CTAPOOL 0x28 ;  /* 0x00000028000079c8 */ /* 0x000e0000080e0500 */
[----:B0-----:R-:W-:-:S13]  /*7210*/  ISETP.NE.AND P0, PT, R6, RZ, PT ;  /* 0x000000ff0600720c */ /* 0x001fda0003f05270 */
[----:B------:R-:W-:Y:S05]  /*7220*/  @P0 EXIT ;  /* 0x000000000000094d */ /* 0x000fea0003800000 */
[----:B------:R-:W-:Y:S01]  /*7230*/  LOP3.LUT P0, RZ, R9, 0xff, RZ, 0xc0, !PT ;  /* 0x000000ff09ff7812 */ /* 0x000fe2000780c0ff */
[----:B------:R-:W-:Y:S02]  /*7240*/  IMAD.MOV.U32 R11, RZ, RZ, 0x1 ;  /* 0x00000001ff0b7424 */ /* 0x000fe400078e00ff */
[----:B------:R-:W-:-:S10]  /*7250*/  IMAD.MOV.U32 R10, RZ, RZ, RZ ;  /* 0x000000ffff0a7224 */ /* 0x000fd400078e00ff */
[----:B------:R-:W-:Y:S05]  /*7260*/  @!P0 BRA `(.L_x_150) ;  /* 0x0000000c00608947 */ /* 0x000fea0003800000 */
[----:B------:R-:W0:Y:S01]  /*7270*/  LDC R6, c[0x0][0x28c] ;  /* 0x0000a300ff067b82 */ /* 0x000e220000000800 */
[----:B------:R-:W1:Y:S01]  /*7280*/  S2R R14, SR_CgaCtaId ;  /* 0x00000000000e7919 */ /* 0x000e620000008800 */
[----:B------:R-:W-:Y:S01]  /*7290*/  ULDC UR6, c[0x0][0x758] ;  /* 0x0001d60000067ab9 */ /* 0x000fe20000000800 */
[----:B------:R-:W-:Y:S01]  /*72a0*/  UMOV UR7, 0xffffffff ;  /* 0xffffffff00077882 */ /* 0x000fe20000000000 */
[----:B------:R-:W-:Y:S01]  /*72b0*/  BSSY B0, `(.L_x_150) ;  /* 0x00000d3000007945 */ /* 0x000fe20003800000 */
[----:B------:R-:W-:Y:S01]  /*72c0*/  USHF.L.U32 UR7, UR7, UR6, URZ ;  /* 0x0000000607077299 */ /* 0x000fe2000800063f */
[----:B------:R-:W-:Y:S01]  /*72d0*/  IMAD.MOV.U32 R15, RZ, RZ, 0x1 ;  /* 0x00000001ff0f7424 */ /* 0x000fe200078e00ff */
[----:B------:R-:W-:Y:S01]  /*72e0*/  LOP3.LUT R16, R4, 0x2, RZ, 0xfc, !PT ;  /* 0x0000000204107812 */ /* 0x000fe200078efcff */
[----:B------:R-:W-:Y:S01]  /*72f0*/  IMAD.MOV.U32 R11, RZ, RZ, 0x1 ;  /* 0x00000001ff0b7424 */ /* 0x000fe200078e00ff */
[----:B------:R-:W-:Y:S01]  /*7300*/  ULDC UR5, c[0x0][0x700] ;  /* 0x0001c00000057ab9 */ /* 0x000fe20000000800 */
[----:B------:R-:W-:Y:S01]  /*7310*/  IMAD.MOV.U32 R10, RZ, RZ, RZ ;  /* 0x000000ffff0a7224 */ /* 0x000fe200078e00ff */
[----:B------:R-:W-:Y:S01]  /*7320*/  UMOV UR8, 0x1 ;  /* 0x0000000100087882 */ /* 0x000fe20000000000 */
[----:B------:R-:W-:-:S02]  /*7330*/  UIADD3 UR5, UR5, -0x1, URZ ;  /* 0xffffffff05057890 */ /* 0x000fc4000fffe03f */
[----:B------:R-:W-:Y:S02]  /*7340*/  USHF.L.U32 UR6, UR8, UR6, URZ ;  /* 0x0000000608067299 */ /* 0x000fe4000800063f */
[----:B------:R-:W-:Y:S01]  /*7350*/  ULOP3.LUT UR7, URZ, UR7, URZ, 0x33, !UPT ;  /* 0x000000073f077292 */ /* 0x000fe2000f8e333f */
[----:B------:R-:W-:Y:S01]  /*7360*/  ULDC.64 UR34, c[0x0][0x198] ;  /* 0x0000660000227ab9 */ /* 0x000fe20000000a00 */
[----:B0-----:R-:W-:-:S05]  /*7370*/  VIADD R6, R6, 0x3f ;  /* 0x0000003f06067836 */ /* 0x001fca0000000000 */
[----:B------:R-:W-:-:S04]  /*7380*/  SHF.R.S32.HI R9, RZ, 0x1f, R6 ;  /* 0x0000001fff097819 */ /* 0x000fc80000011406 */
[----:B------:R-:W-:Y:S01]  /*7390*/  LEA.HI R9, R9, R6, RZ, 0x6 ;  /* 0x0000000609097211 */ /* 0x000fe200078f30ff */
[C---:B-1----:R-:W-:Y:S02]  /*73a0*/  IMAD.SHL.U32 R6, R14.reuse, 0x800, RZ ;  /* 0x000008000e067824 */ /* 0x042fe400078e00ff */
[----:B------:R-:W-:Y:S01]  /*73b0*/  IMAD.SHL.U32 R14, R14, 0x20, RZ ;  /* 0x000000200e0e7824 */ /* 0x000fe200078e00ff */
[----:B------:R-:W-:Y:S02]  /*73c0*/  SHF.R.S32.HI R17, RZ, 0x6, R9 ;  /* 0x00000006ff117819 */ /* 0x000fe40000011409 */
[----:B------:R-:W-:Y:S02]  /*73d0*/  LOP3.LUT R6, R6, 0x800, RZ, 0xc0, !PT ;  /* 0x0000080006067812 */ /* 0x000fe400078ec0ff */
[----:B------:R-:W-:Y:S01]  /*73e0*/  LOP3.LUT R14, R14, 0x20, RZ, 0xc0, !PT ;  /* 0x000000200e0e7812 */ /* 0x000fe200078ec0ff */
[----:B------:R-:W-:Y:S01]  /*73f0*/  VIADD R12, R17, 0x1 ;  /* 0x00000001110c7836 */ /* 0x000fe20000000000 */
[----:B------:R-:W-:-:S07]  /*7400*/  LOP3.LUT R13, R6, 0x20200, RZ, 0xfc, !PT ;  /* 0x00020200060d7812 */ /* 0x000fce00078efcff */
.L_x_161:
[----:B------:R-:W-:-:S03]  /*7410*/  UMOV UR8, 0xffffffff ;  /* 0xffffffff00087882 */ /* 0x000fc60000000000 */
[----:B------:R-:W-:Y:S05]  /*7420*/  BRA.DIV UR8, `(.L_x_151) ;  /* 0x0000001608787947 */ /* 0x000fea000b800000 */
[----:B------:R-:W-:-:S13]  /*7430*/  ELECT P0, URZ, PT ;  /* 0x00000000003f782f */ /* 0x000fda0003800000 */
.L_x_184:
[----:B------:R-:W0:Y:S01]  /*7440*/  LDC R6, c[0x0][0x28c] ;  /* 0x0000a300ff067b82 */ /* 0x000e220000000800 */
[----:B------:R-:W-:Y:S01]  /*7450*/  BSSY B1, `(.L_x_152) ;  /* 0x0000045000017945 */ /* 0x000fe20003800000 */
[----:B0-----:R-:W-:-:S13]  /*7460*/  ISETP.LT.OR P0, PT, R6, 0x1, !P0 ;  /* 0x000000010600780c */ /* 0x001fda0004701670 */
[----:B------:R-:W-:Y:S05]  /*7470*/  @P0 BRA `(.L_x_153) ;  /* 0x0000000400080947 */ /* 0x000fea0003800000 */
[----:B------:R-:W-:Y:S01]  /*7480*/  IMAD.SHL.U32 R21, R8, 0x100, RZ ;  /* 0x0000010008157824 */ /* 0x000fe200078e00ff */
[----:B------:R-:W-:Y:S01]  /*7490*/  CS2R R24, SRZ ;  /* 0x0000000000187805 */ /* 0x000fe2000001ff00 */
[----:B------:R-:W-:Y:S02]  /*74a0*/  IMAD R22, R7, 0x40, R14 ;  /* 0x0000004007167824 */ /* 0x000fe400078e020e */
[----:B------:R-:W-:Y:S02]  /*74b0*/  IMAD.MOV.U32 R6, RZ, RZ, R12 ;  /* 0x000000ffff067224 */ /* 0x000fe400078e000c */
[----:B------:R-:W-:Y:S02]  /*74c0*/  IMAD.MOV.U32 R7, RZ, RZ, R11 ;  /* 0x000000ffff077224 */ /* 0x000fe400078e000b */
[----:B------:R-:W-:Y:S02]  /*74d0*/  IMAD.MOV.U32 R8, RZ, RZ, R10 ;  /* 0x000000ffff087224 */ /* 0x000fe400078e000a */
[----:B------:R-:W-:-:S07]  /*74e0*/  IMAD.MOV.U32 R26, RZ, RZ, RZ ;  /* 0x000000ffff1a7224 */ /* 0x000fce00078e00ff */
.L_x_156:
[----:B------:R-:W0:Y:S01]  /*74f0*/  S2R R20, SR_CgaCtaId ;  /* 0x0000000000147919 */ /* 0x000e220000008800 */
[----:B------:R-:W-:Y:S02]  /*7500*/  MOV R9, 0x400 ;  /* 0x0000040000097802 */ /* 0x000fe40000000f00 */
[----:B------:R-:W-:-:S13]  /*7510*/  ISETP.NE.AND P1, PT, R5, RZ, PT ;  /* 0x000000ff0500720c */ /* 0x000fda0003f25270 */
[----:B------:R-:W1:Y:S01]  /*7520*/  @!P1 LDC R19, c[0x0][0x640] ;  /* 0x00019000ff139b82 */ /* 0x000e620000000800 */
[----:B0-----:R-:W-:Y:S02]  /*7530*/  LEA R23, R20, R9, 0x18 ;  /* 0x0000000914177211 */ /* 0x001fe400078ec0ff */
[----:B------:R-:W-:-:S03]  /*7540*/  SHF.L.U32 R9, R7, 0x1f, RZ ;  /* 0x0000001f07097819 */ /* 0x000fc600000006ff */
[----:B------:R-:W-:-:S04]  /*7550*/  IMAD R20, R8, 0x8, R23 ;  /* 0x0000000808147824 */ /* 0x000fc800078e0217 */
[----:B------:R-:W0:Y:S02]  /*7560*/  SYNCS.PHASECHK.TRANS64.TRYWAIT P0, [R20+URZ+0x80], R9 ;  /* 0x00008009140075a7 */ /* 0x000e24000800017f */
[----:B01----:R-:W-:Y:S05]  /*7570*/  @!P0 BRA `(.L_x_154) ;  /* 0x0000001400448947 */ /* 0x003fea0003800000 */
.L_x_185:
[----:B0-----:R-:W-:Y:S01]  /*7580*/  PRMT R9, R16, 0x9910, RZ ;  /* 0x0000991010097816 */ /* 0x001fe200000000ff */
[----:B------:R0:W-:Y:S03]  /*7590*/  @!P1 SYNCS.ARRIVE.TRANS64 RZ, [R20+URZ], R19 ;  /* 0x0000001314ff99a7 */ /* 0x0001e6000800003f */
[----:B------:R-:W-:-:S13]  /*75a0*/  ISETP.NE.AND P0, PT, R9, 0x2, PT ;  /* 0x000000020900780c */ /* 0x000fda0003f05270 */
[----:B0-----:R-:W-:Y:S05]  /*75b0*/  @P0 BRA `(.L_x_155) ;  /* 0x0000000000040947 */ /* 0x001fea0003800000 */
[----:B------:R-:W-:Y:S01]  /*75c0*/  BPT.TRAP 0x1 ;  /* 0x000000040000795c */ /* 0x000fe20000300000 */
.L_x_155:
[C-C-:B------:R-:W-:Y:S01]  /*75d0*/  IMAD R9, R8.reuse, 0x2000, R23.reuse ;  /* 0x0000200008097824 */ /* 0x140fe200078e0217 */
[----:B------:R-:W-:Y:S01]  /*75e0*/  R2UR UR13, R23 ;  /* 0x00000000170d72ca */ /* 0x000fe200000e0000 */
[----:B------:R-:W-:Y:S01]  /*75f0*/  IMAD R23, R8, 0x800, R23 ;  /* 0x0000080008177824 */ /* 0x000fe200078e0217 */
[----:B------:R-:W-:Y:S01]  /*7600*/  R2UR UR17, R20 ;  /* 0x00000000141172ca */ /* 0x000fe200000e0000 */
[----:B------:R-:W-:Y:S01]  /*7610*/  VIADD R6, R6, 0xffffffff ;  /* 0xffffffff06067836 */ /* 0x000fe20000000000 */
[----:B------:R-:W-:Y:S01]  /*7620*/  R2UR UR16, R9 ;  /* 0x00000000091072ca */ /* 0x000fe200000e0000 */
[----:B------:R-:W-:Y:S01]  /*7630*/  IMAD R9, R8, 0x1000, R13 ;  /* 0x0000100008097824 */ /* 0x000fe200078e020d */
[----:B------:R-:W-:Y:S01]  /*7640*/  R2UR UR8, R23 ;  /* 0x00000000170872ca */ /* 0x000fe200000e0000 */
[----:B------:R-:W-:Y:S01]  /*7650*/  UIADD3 UR14, UP0, UR34, 0xf0, URZ ;  /* 0x000000f0220e7890 */ /* 0x000fe2000ff1e03f */
[----:B------:R-:W-:Y:S01]  /*7660*/  R2UR UR20, R18 ;  /* 0x00000000121472ca */ /* 0x000fe200000e0000 */
[----:B------:R-:W-:Y:S01]  /*7670*/  UIADD3 UR22, UP1, UR34, 0x1f0, URZ ;  /* 0x000001f022167890 */ /* 0x000fe2000ff3e03f */
[----:B------:R-:W-:Y:S01]  /*7680*/  R2UR UR24, R9 ;  /* 0x00000000091872ca */ /* 0x000fe200000e0000 */
[----:B------:R-:W-:Y:S01]  /*7690*/  UIADD3 UR36, UP2, UR34, 0x2f0, URZ ;  /* 0x000002f022247890 */ /* 0x000fe2000ff5e03f */
[----:B------:R-:W-:Y:S01]  /*76a0*/  R2UR UR19, R21 ;  /* 0x00000000151372ca */ /* 0x000fe200000e0000 */
[----:B------:R-:W-:Y:S01]  /*76b0*/  UIADD3.X UR15, URZ, UR35, URZ, UP0, !UPT ;  /* 0x000000233f0f7290 */ /* 0x000fe200087fe43f */
[C---:B------:R-:W-:Y:S01]  /*76c0*/  R2UR UR18, R25.reuse ;  /* 0x00000000191272ca */ /* 0x040fe200000e0000 */
[----:B------:R-:W-:Y:S01]  /*76d0*/  UIADD3.X UR23, URZ, UR35, URZ, UP1, !UPT ;  /* 0x000000233f177290 */ /* 0x000fe20008ffe43f */
[----:B------:R-:W-:Y:S01]  /*76e0*/  R2UR UR11, R26 ;  /* 0x000000001a0b72ca */ /* 0x000fe200000e0000 */
[----:B------:R-:W-:Y:S01]  /*76f0*/  UIADD3 UR16, UR16, 0x200, URZ ;  /* 0x0000020010107890 */ /* 0x000fe2000fffe03f */
[----:B------:R-:W-:Y:S01]  /*7700*/  R2UR UR26, R24 ;  /* 0x00000000181a72ca */ /* 0x000fe200000e0000 */
[----:B------:R-:W-:Y:S01]  /*7710*/  UIADD3 UR8, UR8, 0x30200, URZ ;  /* 0x0003020008087890 */ /* 0x000fe2000fffe03f */
[----:B------:R-:W-:Y:S01]  /*7720*/  R2UR UR27, R22 ;  /* 0x00000000161b72ca */ /* 0x000fe200000e0000 */
[----:B------:R-:W-:Y:S01]  /*7730*/  VIADD R8, R8, 0x1 ;  /* 0x0000000108087836 */ /* 0x000fe20000000000 */
[----:B------:R-:W-:Y:S01]  /*7740*/  ISETP.GT.AND P1, PT, R6, 0x1, PT ;  /* 0x000000010600780c */ /* 0x000fe20003f24270 */
[----:B------:R-:W-:Y:S01]  /*7750*/  UIADD3.X UR37, URZ, UR35, URZ, UP2, !UPT ;  /* 0x000000233f257290 */ /* 0x000fe200097fe43f */
[----:B------:R-:W-:Y:S01]  /*7760*/  VIADD R26, R26, 0x1 ;  /* 0x000000011a1a7836 */ /* 0x000fe20000000000 */
[----:B------:R-:W-:Y:S01]  /*7770*/  UIADD3 UR24, UR13, UR24, URZ ;  /* 0x000000180d187290 */ /* 0x000fe2000fffe03f */
[C---:B------:R-:W-:Y:S01]  /*7780*/  ISETP.NE.AND P0, PT, R8.reuse, 0x10, PT ;  /* 0x000000100800780c */ /* 0x040fe20003f05270 */
[----:B------:R-:W-:Y:S01]  /*7790*/  UMOV UR30, 0x0 ;  /* 0x00000000001e7882 */ /* 0x000fe20000000000 */
[----:B------:R-:W-:Y:S01]  /*77a0*/  UMOV UR31, 0x10000000 ;  /* 0x10000000001f7882 */ /* 0x000fe20000000000 */
[----:B------:R-:W-:Y:S01]  /*77b0*/  UMOV UR9, UR17 ;  /* 0x0000001100097c82 */ /* 0x000fe20008000000 */
[----:B------:R-:W-:Y:S01]  /*77c0*/  UMOV UR12, UR20 ;  /* 0x00000014000c7c82 */ /* 0x000fe20008000000 */
[----:B------:R-:W-:Y:S01]  /*77d0*/  UMOV UR10, UR19 ;  /* 0x00000013000a7c82 */ /* 0x000fe20008000000 */
[----:B------:R0:W-:Y:S01]  /*77e0*/  UTMALDG.3D [UR16], [UR14], desc[UR30] ;  /* 0x00001e100e0075b4 */ /* 0x0001e20008011000 */
[----:B------:R-:W-:Y:S01]  /*77f0*/  UMOV UR13, 0x30000 ;  /* 0x00030000000d7882 */ /* 0x000fe20000000000 */
[----:B------:R-:W-:Y:S01]  /*7800*/  UMOV UR25, UR17 ;  /* 0x0000001100197c82 */ /* 0x000fe20008000000 */
[----:B------:R-:W-:Y:S01]  /*7810*/  UMOV UR28, UR20 ;  /* 0x00000014001c7c82 */ /* 0x000fe20008000000 */
[----:B------:R-:W-:Y:S01]  /*7820*/  SEL R20, RZ, 0x1, P0 ;  /* 0x00000001ff147807 */ /* 0x000fe20000000000 */
[----:B------:R-:W-:Y:S01]  /*7830*/  VIADD R25, R25, 0x20 ;  /* 0x0000002019197836 */ /* 0x000fe20000000000 */
[----:B------:R-:W-:Y:S01]  /*7840*/  SEL R8, R8, RZ, P0 ;  /* 0x000000ff08087207 */ /* 0x000fe20000000000 */
[----:B------:R-:W-:Y:S01]  /*7850*/  VIADD R24, R24, 0x40 ;  /* 0x0000004018187836 */ /* 0x000fe20000000000 */
[----:B------:R0:W-:Y:S01]  /*7860*/  UTMALDG.3D [UR8], [UR22], desc[UR30] ;  /* 0x00001e08160075b4 */ /* 0x0001e20008011000 */
[----:B------:R-:W-:Y:S01]  /*7870*/  LOP3.LUT R7, R7, R20, RZ, 0x3c, !PT ;  /* 0x0000001407077212 */ /* 0x000fe200078e3cff */
[----:B------:R0:W-:Y:S02]  /*7880*/  UTMALDG.3D.MULTICAST [UR24], [UR36], UR13, desc[UR30] ;  /* 0x00001e18240073b4 */ /* 0x0001e4000801180d */
[----:B0-----:R-:W-:Y:S05]  /*7890*/  @P1 BRA `(.L_x_156) ;  /* 0xfffffffc00141947 */ /* 0x001fea000383ffff */
.L_x_153:
[----:B------:R-:W-:Y:S05]  /*78a0*/  BSYNC B1 ;  /* 0x0000000000017941 */ /* 0x000fea0003800000 */
.L_x_152:
[----:B------:R-:W-:Y:S01]  /*78b0*/  LOP3.LUT P1, RZ, R15, 0xff, RZ, 0xc0, !PT ;  /* 0x000000ff0fff7812 */ /* 0x000fe2000782c0ff */
[----:B------:R-:W-:Y:S01]  /*78c0*/  IMAD.IADD R10, R17, 0x1, R10 ;  /* 0x00000001110a7824 */ /* 0x000fe200078e020a */
[----:B------:R-:W-:Y:S01]  /*78d0*/  IADD3 R2, P2, R2, UR32, RZ ;  /* 0x0000002002027c10 */ /* 0x000fe2000ff5e0ff */
[----:B------:R-:W-:Y:S01]  /*78e0*/  ULDC.64 UR8, c[0x0][0x750] ;  /* 0x0001d40000087ab9 */ /* 0x000fe20000000a00 */
[----:B------:R-:W-:Y:S01]  /*78f0*/  BSSY B1, `(.L_x_157) ;  /* 0x000006c000017945 */ /* 0x000fe20003800000 */
[----:B------:R-:W-:Y:S01]  /*7900*/  IMAD.MOV.U32 R18, RZ, RZ, -0x1 ;  /* 0xffffffffff127424 */ /* 0x000fe200078e00ff */
[----:B------:R-:W-:Y:S02]  /*7910*/  SHF.R.U32.HI R6, RZ, 0x4, R10 ;  /* 0x00000004ff067819 */ /* 0x000fe4000001160a */
[----:B------:R-:W-:Y:S02]  /*7920*/  ISETP.GT.U32.AND P0, PT, R10, 0xf, PT ;  /* 0x0000000f0a00780c */ /* 0x000fe40003f04070 */
[----:B------:R-:W-:-:S02]  /*7930*/  LOP3.LUT R6, R6, 0x1, RZ, 0xc0, !PT ;  /* 0x0000000106067812 */ /* 0x000fc400078ec0ff */
[----:B------:R-:W-:Y:S01]  /*7940*/  ISETP.LT.U32.AND P0, PT, R17, 0x10, P0 ;  /* 0x000000101100780c */ /* 0x000fe20000701070 */
[----:B------:R-:W0:Y:S01]  /*7950*/  @P1 S2R R8, SR_CgaCtaId ;  /* 0x0000000000081919 */ /* 0x000e220000008800 */
[----:B------:R-:W-:Y:S02]  /*7960*/  @P1 MOV R7, 0x400 ;  /* 0x0000040000071802 */ /* 0x000fe40000000f00 */
[----:B------:R-:W-:Y:S02]  /*7970*/  IADD3.X R3, R3, UR4, RZ, P2, !PT ;  /* 0x0000000403037c10 */ /* 0x000fe400097fe4ff */
[----:B------:R-:W-:Y:S02]  /*7980*/  ISETP.GE.U32.AND P2, PT, R2, UR8, PT ;  /* 0x0000000802007c0c */ /* 0x000fe4000bf46070 */
[----:B------:R-:W-:Y:S02]  /*7990*/  LOP3.LUT R10, R10, 0xf, RZ, 0xc0, !PT ;  /* 0x0000000f0a0a7812 */ /* 0x000fe400078ec0ff */
[----:B------:R-:W-:-:S02]  /*79a0*/  PRMT R15, RZ, 0x7610, R15 ;  /* 0x00007610ff0f7816 */ /* 0x000fc4000000000f */
[----:B0-----:R-:W-:Y:S01]  /*79b0*/  @P1 LEA R7, R8, R7, 0x18 ;  /* 0x0000000708071211 */ /* 0x001fe200078ec0ff */
[----:B------:R-:W-:-:S03]  /*79c0*/  IMAD.MOV.U32 R8, RZ, RZ, -0x1 ;  /* 0xffffffffff087424 */ /* 0x000fc600078e00ff */
[----:B------:R0:W-:Y:S01]  /*79d0*/  @P1 SYNCS.ARRIVE.TRANS64.A1T0 RZ, [R7+URZ+0x118], RZ ;  /* 0x000118ff07ff19a7 */ /* 0x0001e2000810003f */
[----:B------:R-:W-:Y:S02]  /*79e0*/  ISETP.NE.U32.AND P1, PT, R6, 0x1, PT ;  /* 0x000000010600780c */ /* 0x000fe40003f25070 */
[----:B------:R-:W-:Y:S02]  /*79f0*/  SEL R6, RZ, 0x1, !P0 ;  /* 0x00000001ff067807 */ /* 0x000fe40004000000 */
[----:B------:R-:W-:Y:S02]  /*7a00*/  ISETP.GE.U32.AND.EX P0, PT, R3, UR9, PT, P2 ;  /* 0x0000000903007c0c */ /* 0x000fe4000bf06120 */
[----:B------:R-:W-:-:S04]  /*7a10*/  ISETP.GT.U32.AND P1, PT, R17, 0xf, !P1 ;  /* 0x0000000f1100780c */ /* 0x000fc80004f24070 */
[----:B0-----:R-:W-:-:S04]  /*7a20*/  SEL R7, RZ, 0x1, !P1 ;  /* 0x00000001ff077807 */ /* 0x001fc80004800000 */
[--C-:B------:R-:W-:Y:S01]  /*7a30*/  LOP3.LUT R11, R7, R11, R6.reuse, 0x96, !PT ;  /* 0x0000000b070b7212 */ /* 0x100fe200078e9606 */
[----:B------:R-:W-:Y:S01]  /*7a40*/  IMAD.MOV.U32 R7, RZ, RZ, -0x1 ;  /* 0xffffffffff077424 */ /* 0x000fe200078e00ff */
[----:B------:R-:W-:Y:S01]  /*7a50*/  PRMT R6, RZ, 0x7610, R6 ;  /* 0x00007610ff067816 */ /* 0x000fe20000000006 */
[----:B------:R-:W-:Y:S06]  /*7a60*/  @P0 BRA `(.L_x_158) ;  /* 0x0000000400500947 */ /* 0x000fec0003800000 */
[----:B------:R-:W0:Y:S01]  /*7a70*/  S2R R19, SR_CTAID.X ;  /* 0x0000000000137919 */ /* 0x000e220000002500 */
[----:B------:R-:W-:Y:S01]  /*7a80*/  ULDC.64 UR8, c[0x0][0x728] ;  /* 0x0001ca0000087ab9 */ /* 0x000fe20000000a00 */
[----:B------:R-:W-:Y:S01]  /*7a90*/  ULDC UR11, c[0x0][0x730] ;  /* 0x0001cc00000b7ab9 */ /* 0x000fe20000000800 */
[----:B------:R-:W-:Y:S01]  /*7aa0*/  ISETP.NE.U32.AND P0, PT, RZ, UR8, PT ;  /* 0x00000008ff007c0c */ /* 0x000fe2000bf05070 */
[----:B------:R-:W1:Y:S01]  /*7ab0*/  S2R R20, SR_CTAID.Y ;  /* 0x0000000000147919 */ /* 0x000e620000002600 */
[----:B------:R-:W-:Y:S01]  /*7ac0*/  ULDC UR12, c[0x0][0x150] ;  /* 0x00005400000c7ab9 */ /* 0x000fe20000000800 */
[----:B------:R-:W-:Y:S01]  /*7ad0*/  IMAD.MOV.U32 R6, RZ, RZ, R2 ;  /* 0x000000ffff067224 */ /* 0x000fe200078e0002 */
[----:B------:R-:W-:Y:S01]  /*7ae0*/  ISETP.NE.AND.EX P0, PT, RZ, UR9, PT, P0 ;  /* 0x00000009ff007c0c */ /* 0x000fe2000bf05300 */
[----:B------:R-:W-:Y:S01]  /*7af0*/  IMAD.MOV.U32 R7, RZ, RZ, R3 ;  /* 0x000000ffff077224 */ /* 0x000fe200078e0003 */
[----:B0-----:R-:W-:-:S11]  /*7b00*/  I2FP.F32.U32 R22, R19 ;  /* 0x0000001300167245 */ /* 0x001fd60000201000 */
[----:B------:R-:W-:Y:S05]  /*7b10*/  @!P0 BRA `(.L_x_159) ;  /* 0x0000000000288947 */ /* 0x000fea0003800000 */
[----:B------:R-:W-:Y:S02]  /*7b20*/  ULDC UR10, c[0x0][0x734] ;  /* 0x0001cd00000a7ab9 */ /* 0x000fe40000000800 */
[----:B------:R-:W-:-:S05]  /*7b30*/  IADD3 R7, P0, R2, UR10, RZ ;  /* 0x0000000a02077c10 */ /* 0x000fca000ff1e0ff */
[----:B------:R-:W-:-:S04]  /*7b40*/  IMAD.X R21, RZ, RZ, R3, P0 ;  /* 0x000000ffff157224 */ /* 0x000fc800000e0603 */
[----:B------:R-:W-:-:S04]  /*7b50*/  IMAD.WIDE.U32 R8, R21, UR8, RZ ;  /* 0x0000000815087c25 */ /* 0x000fc8000f8e00ff */
[----:B------:R-:W-:-:S04]  /*7b60*/  IMAD.WIDE.U32 R8, P0, R7, UR9, R8 ;  /* 0x0000000907087c25 */ /* 0x000fc8000f800008 */
[----:B------:R-:W-:-:S04]  /*7b70*/  IMAD.WIDE.U32 R6, R7, UR8, RZ ;  /* 0x0000000807067c25 */ /* 0x000fc8000f8e00ff */
[----:B------:R-:W-:Y:S01]  /*7b80*/  IMAD.MOV.U32 R6, RZ, RZ, R9 ;  /* 0x000000ffff067224 */ /* 0x000fe200078e0009 */
[----:B------:R-:W-:Y:S01]  /*7b90*/  IADD3 RZ, P1, R7, R8, RZ ;  /* 0x0000000807ff7210 */ /* 0x000fe20007f3e0ff */
[----:B------:R-:W-:-:S04]  /*7ba0*/  IMAD.X R7, RZ, RZ, RZ, P0 ;  /* 0x000000ffff077224 */ /* 0x000fc800000e06ff */
[----:B------:R-:W-:-:S08]  /*7bb0*/  IMAD.WIDE.U32.X R6, R21, UR9, R6, P1 ;  /* 0x0000000915067c25 */ /* 0x000fd000088e0406 */
.L_x_159:
[--C-:B------:R-:W-:Y:S01]  /*7bc0*/  SHF.R.U64 R18, R6, UR11, R7.reuse ;  /* 0x0000000b06127c19 */ /* 0x100fe20008001207 */
[----:B------:R-:W-:Y:S01]  /*7bd0*/  FMUL R22, R22, UR12 ;  /* 0x0000000c16167c20 */ /* 0x000fe20008400000 */
[----:B------:R-:W-:Y:S01]  /*7be0*/  SHF.R.U32.HI R6, RZ, UR11, R7 ;  /* 0x0000000bff067c19 */ /* 0x000fe20008011607 */
[----:B------:R-:W0:Y:S01]  /*7bf0*/  LDC R8, c[0x0][0x144] ;  /* 0x00005100ff087b82 */ /* 0x000e220000000800 */
[----:B------:R-:W-:Y:S01]  /*7c00*/  IADD3 R7, P0, RZ, -R18, RZ ;  /* 0x80000012ff077210 */ /* 0x000fe20007f1e0ff */
[----:B------:R-:W-:Y:S01]  /*7c10*/  ULDC UR10, c[0x0][0x154] ;  /* 0x00005500000a7ab9 */ /* 0x000fe20000000800 */
[----:B-1----:R-:W-:Y:S01]  /*7c20*/  I2FP.F32.U32 R9, R20 ;  /* 0x0000001400097245 */ /* 0x002fe20000201000 */
[----:B------:R-:W1:Y:S01]  /*7c30*/  F2I.U32.TRUNC.NTZ R22, R22 ;  /* 0x0000001600167305 */ /* 0x000e62000020f000 */
[----:B------:R-:W-:Y:S01]  /*7c40*/  ULDC.64 UR8, c[0x0][0x720] ;  /* 0x0001c80000087ab9 */ /* 0x000fe20000000a00 */
[----:B------:R-:W-:Y:S01]  /*7c50*/  IMAD.X R6, RZ, RZ, ~R6, P0 ;  /* 0x000000ffff067224 */ /* 0x000fe200000e0e06 */
[----:B------:R-:W-:Y:S01]  /*7c60*/  ISETP.NE.AND P2, PT, R0, 0x1, PT ;  /* 0x000000010000780c */ /* 0x000fe20003f45270 */
[----:B------:R-:W-:Y:S01]  /*7c70*/  FMUL R23, R9, UR10 ;  /* 0x0000000a09177c20 */ /* 0x000fe20008400000 */
[----:B------:R-:W2:Y:S01]  /*7c80*/  LDC R25, c[0x0][0x148] ;  /* 0x00005200ff197b82 */ /* 0x000ea20000000800 */
[----:B------:R-:W-:Y:S01]  /*7c90*/  IMAD R6, R6, UR8, RZ ;  /* 0x0000000806067c24 */ /* 0x000fe2000f8e02ff */
[----:B------:R-:W-:-:S02]  /*7ca0*/  ULDC.64 UR10, c[0x0][0x740] ;  /* 0x0001d000000a7ab9 */ /* 0x000fc40000000a00 */
[----:B------:R-:W-:Y:S01]  /*7cb0*/  ISETP.NE.U32.AND P0, PT, RZ, UR10, PT ;  /* 0x0000000aff007c0c */ /* 0x000fe2000bf05070 */
[----:B------:R-:W3:Y:S01]  /*7cc0*/  F2I.U32.TRUNC.NTZ R23, R23 ;  /* 0x0000001700177305 */ /* 0x000ee2000020f000 */
[C---:B------:R-:W-:Y:S02]  /*7cd0*/  IMAD R9, R7.reuse, UR9, R6 ;  /* 0x0000000907097c24 */ /* 0x040fe4000f8e0206 */
[----:B------:R-:W-:Y:S01]  /*7ce0*/  IMAD.WIDE.U32 R6, R7, UR8, R2 ;  /* 0x0000000807067c25 */ /* 0x000fe2000f8e0002 */
[----:B------:R-:W-:Y:S01]  /*7cf0*/  ULDC UR8, c[0x0][0x718] ;  /* 0x0001c60000087ab9 */ /* 0x000fe20000000800 */
[----:B------:R-:W-:Y:S02]  /*7d00*/  ISETP.NE.AND.EX P0, PT, RZ, UR11, PT, P0 ;  /* 0x0000000bff007c0c */ /* 0x000fe4000bf05300 */
[----:B------:R-:W-:Y:S02]  /*7d10*/  IMAD.IADD R7, R7, 0x1, R9 ;  /* 0x0000000107077824 */ /* 0x000fe400078e0209 */
[----:B-1----:R-:W-:-:S03]  /*7d20*/  IMAD.MOV R22, RZ, RZ, -R22 ;  /* 0x000000ffff167224 */ /* 0x002fc600078e0a16 */
[----:B------:R-:W-:Y:S01]  /*7d30*/  SHF.R.U64 R21, R6, UR8, R7 ;  /* 0x0000000806157c19 */ /* 0x000fe20008001207 */
[----:B0-----:R-:W-:Y:S01]  /*7d40*/  IMAD R19, R8, R22, R19 ;  /* 0x0000001608137224 */ /* 0x001fe200078e0213 */
[----:B------:R-:W-:Y:S01]  /*7d50*/  SHF.R.U32.HI R6, RZ, UR8, R7 ;  /* 0x00000008ff067c19 */ /* 0x000fe20008011607 */
[----:B------:R-:W-:Y:S01]  /*7d60*/  ULDC UR8, c[0x0][0x708] ;  /* 0x0001c20000087ab9 */ /* 0x000fe20000000800 */
[----:B---3--:R-:W-:Y:S02]  /*7d70*/  IMAD.MOV R8, RZ, RZ, -R23 ;  /* 0x000000ffff087224 */ /* 0x008fe400078e0a17 */
[--C-:B------:R-:W-:Y:S02]  /*7d80*/  SHF.R.U64 R22, R21, UR8, R6.reuse ;  /* 0x0000000815167c19 */ /* 0x100fe40008001206 */
[----:B------:R-:W-:Y:S01]  /*7d90*/  SHF.R.U32.HI R7, RZ, UR8, R6 ;  /* 0x00000008ff077c19 */ /* 0x000fe20008011606 */
[----:B------:R-:W-:Y:S01]  /*7da0*/  ULDC UR8, c[0x0][0x758] ;  /* 0x0001d60000087ab9 */ /* 0x000fe20000000800 */
[----:B--2---:R-:W-:-:S02]  /*7db0*/  @P2 IMAD R19, R25, R8, R20 ;  /* 0x0000000819132224 */ /* 0x004fc400078e0214 */
[--C-:B------:R-:W-:Y:S02]  /*7dc0*/  SHF.R.U64 R20, R22, UR8, R7.reuse ;  /* 0x0000000816147c19 */ /* 0x100fe40008001207 */
[----:B------:R-:W-:-:S03]  /*7dd0*/  SHF.R.U32.HI R23, RZ, UR8, R7 ;  /* 0x00000008ff177c19 */ /* 0x000fc60008011607 */
[----:B------:R-:W-:Y:S02]  /*7de0*/  IMAD.MOV.U32 R8, RZ, RZ, R20 ;  /* 0x000000ffff087224 */ /* 0x000fe400078e0014 */
[----:B------:R-:W-:Y:S01]  /*7df0*/  IMAD.MOV.U32 R7, RZ, RZ, R23 ;  /* 0x000000ffff077224 */ /* 0x000fe200078e0017 */
[----:B------:R-:W-:Y:S06]  /*7e00*/  @!P0 BRA `(.L_x_160) ;  /* 0x00000000002c8947 */ /* 0x000fec0003800000 */
        /* <DEDUP_REMOVED lines=9> */
[----:B------:R-:W-:-:S04]  /*7ea0*/  IMAD.WIDE.U32.X R6, R23, UR11, R6, P1 ;  /* 0x0000000b17067c25 */ /* 0x000fc800088e0406 */
[----:B------:R-:W-:-:S07]  /*7eb0*/  IMAD.MOV.U32 R8, RZ, RZ, R6 ;  /* 0x000000ffff087224 */ /* 0x000fce00078e0006 */
.L_x_160:
[----:B------:R-:W-:Y:S01]  /*7ec0*/  ULDC UR8, c[0x0][0x748] ;  /* 0x0001d20000087ab9 */ /* 0x000fe20000000800 */
[----:B------:R-:W-:Y:S01]  /*7ed0*/  LOP3.LUT R6, R22, UR7, RZ, 0xc0, !PT ;  /* 0x0000000716067c12 */ /* 0x000fe2000f8ec0ff */
[----:B------:R-:W-:Y:S01]  /*7ee0*/  ULDC UR9, c[0x0][0x710] ;  /* 0x0001c40000097ab9 */ /* 0x000fe20000000800 */
[----:B------:R-:W-:Y:S01]  /*7ef0*/  SHF.R.U64 R7, R8, UR8, R7 ;  /* 0x0000000808077c19 */ /* 0x000fe20008001207 */
[----:B------:R-:W-:Y:S01]  /*7f00*/  ULDC UR8, c[0x0][0x738] ;  /* 0x0001ce0000087ab9 */ /* 0x000fe20000000800 */
[----:B------:R-:W-:-:S03]  /*7f10*/  LOP3.LUT R21, R21, UR5, RZ, 0xc0, !PT ;  /* 0x0000000515157c12 */ /* 0x000fc6000f8ec0ff */
[----:B------:R-:W-:Y:S02]  /*7f20*/  IMAD.MOV R9, RZ, RZ, -R7 ;  /* 0x000000ffff097224 */ /* 0x000fe400078e0a07 */
[----:B------:R-:W-:Y:S02]  /*7f30*/  IMAD R6, R7, UR6, R6 ;  /* 0x0000000607067c24 */ /* 0x000fe4000f8e0206 */
[----:B------:R-:W-:Y:S01]  /*7f40*/  IMAD R20, R9, UR8, R20 ;  /* 0x0000000809147c24 */ /* 0x000fe2000f8e0214 */
[----:B------:R-:W-:Y:S01]  /*7f50*/  ULDC UR8, c[0x0][0x700] ;  /* 0x0001c00000087ab9 */ /* 0x000fe20000000800 */
[----:B------:R-:W-:Y:S02]  /*7f60*/  IMAD R19, R6, UR9, R19 ;  /* 0x0000000906137c24 */ /* 0x000fe4000f8e0213 */
[----:B------:R-:W-:Y:S02]  /*7f70*/  IMAD R20, R20, UR8, R21 ;  /* 0x0000000814147c24 */ /* 0x000fe4000f8e0215 */
[----:B------:R-:W-:-:S03]  /*7f80*/  IMAD.MOV.U32 R6, RZ, RZ, 0x1 ;  /* 0x00000001ff067424 */ /* 0x000fc600078e00ff */
[----:B------:R-:W-:Y:S02]  /*7f90*/  SEL R7, R20, R19, !P2 ;  /* 0x0000001314077207 */ /* 0x000fe40005000000 */
[----:B------:R-:W-:-:S07]  /*7fa0*/  SEL R8, R19, R20, !P2 ;  /* 0x0000001413087207 */ /* 0x000fce0005000000 */
.L_x_158:
[----:B------:R-:W-:Y:S05]  /*7fb0*/  BSYNC B1 ;  /* 0x0000000000017941 */ /* 0x000fea0003800000 */
.L_x_157:
[----:B------:R-:W-:-:S13]  /*7fc0*/  LOP3.LUT P0, RZ, R6, 0xff, RZ, 0xc0, !PT ;  /* 0x000000ff06ff7812 */ /* 0x000fda000780c0ff */
[----:B------:R-:W-:Y:S05]  /*7fd0*/  @P0 BRA `(.L_x_161) ;  /* 0xfffffff4000c0947 */ /* 0x000fea000383ffff */
[----:B------:R-:W-:Y:S05]  /*7fe0*/  BSYNC B0 ;  /* 0x0000000000007941 */ /* 0x000fea0003800000 */
.L_x_150:
[----:B------:R-:W-:-:S03]  /*7ff0*/  UMOV UR8, 0xffffffff ;  /* 0xffffffff00087882 */ /* 0x000fc60000000000 */
[----:B------:R-:W-:Y:S05]  /*8000*/  BRA.DIV UR8, `(.L_x_162) ;  /* 0x0000000a08b47947 */ /* 0x000fea000b800000 */
[----:B------:R-:W-:-:S13]  /*8010*/  ELECT P0, URZ, PT ;  /* 0x00000000003f782f */ /* 0x000fda0003800000 */
.L_x_188:
[----:B------:R-:W-:Y:S04]  /*8020*/  BSSY B0, `(.L_x_163) ;  /* 0x0000097000007945 */ /* 0x000fe80003800000 */
[----:B------:R-:W-:Y:S05]  /*8030*/  @!P0 BRA `(.L_x_164) ;  /* 0x0000000800548947 */ /* 0x000fea0003800000 */
[----:B------:R-:W-:-:S04]  /*8040*/  LOP3.LUT R4, R4, 0x2, RZ, 0xfc, !PT ;  /* 0x0000000204047812 */ /* 0x000fc800078efcff */
[----:B------:R-:W-:-:S13]  /*8050*/  ISETP.NE.AND P0, PT, R4, 0x3, PT ;  /* 0x000000030400780c */ /* 0x000fda0003f05270 */
[----:B------:R-:W-:Y:S05]  /*8060*/  @!P0 BRA `(.L_x_165) ;  /* 0x0000000000048947 */ /* 0x000fea0003800000 */
[----:B------:R-:W-:Y:S01]  /*8070*/  BPT.TRAP 0x1 ;  /* 0x000000040000795c */ /* 0x000fe20000300000 */
.L_x_165:
[----:B------:R-:W0:Y:S01]  /*8080*/  S2R R3, SR_CgaCtaId ;  /* 0x0000000000037919 */ /* 0x000e220000008800 */
[----:B------:R-:W-:Y:S02]  /*8090*/  MOV R0, 0x400 ;  /* 0x0000040000007802 */ /* 0x000fe40000000f00 */
[----:B------:R-:W-:Y:S02]  /*80a0*/  SHF.L.U32 R2, R11, 0x1f, RZ ;  /* 0x0000001f0b027819 */ /* 0x000fe400000006ff */
[----:B0-----:R-:W-:-:S05]  /*80b0*/  LEA R3, R3, R0, 0x18 ;  /* 0x0000000003037211 */ /* 0x001fca00078ec0ff */
[----:B------:R-:W-:-:S04]  /*80c0*/  VIADD R3, R3, 0x80 ;  /* 0x0000008003037836 */ /* 0x000fc80000000000 */
[C---:B------:R-:W-:Y:S02]  /*80d0*/  IMAD R5, R10.reuse, 0x8, R3 ;  /* 0x000000080a057824 */ /* 0x040fe400078e0203 */
[----:B------:R-:W-:Y:S02]  /*80e0*/  VIADD R10, R10, 0x1 ;  /* 0x000000010a0a7836 */ /* 0x000fe40000000000 */
[----:B------:R-:W0:Y:S03]  /*80f0*/  SYNCS.PHASECHK.TRANS64.TRYWAIT P0, [R5+URZ], R2 ;  /* 0x00000002050075a7 */ /* 0x000e26000800017f */
[----:B------:R-:W-:-:S04]  /*8100*/  ISETP.NE.AND P1, PT, R10, 0x10, PT ;  /* 0x000000100a00780c */ /* 0x000fc80003f25270 */
[----:B------:R-:W-:Y:S02]  /*8110*/  SEL R0, RZ, 0x1, P1 ;  /* 0x00000001ff007807 */ /* 0x000fe40000800000 */
[----:B------:R-:W-:Y:S02]  /*8120*/  SEL R10, R10, RZ, P1 ;  /* 0x000000ff0a0a7207 */ /* 0x000fe40000800000 */
[----:B------:R-:W-:-:S03]  /*8130*/  LOP3.LUT R11, R11, R0, RZ, 0x3c, !PT ;  /* 0x000000000b0b7212 */ /* 0x000fc600078e3cff */
[----:B------:R-:W-:Y:S01]  /*8140*/  IMAD R7, R10, 0x8, R3 ;  /* 0x000000080a077824 */ /* 0x000fe200078e0203 */
[----:B------:R-:W-:Y:S01]  /*8150*/  SHF.L.U32 R4, R11, 0x1f, RZ ;  /* 0x0000001f0b047819 */ /* 0x000fe200000006ff */
[----:B0-----:R-:W-:Y:S06]  /*8160*/  @!P0 BRA `(.L_x_166) ;  /* 0x00000008007c8947 */ /* 0x001fec0003800000 */
.L_x_189:
[----:B------:R-:W1:Y:S01]  /*8170*/  SYNCS.PHASECHK.TRANS64.TRYWAIT P0, [R7+URZ], R4 ;  /* 0x00000004070075a7 */ /* 0x000e62000800017f */
[----:B------:R-:W-:-:S05]  /*8180*/  VIADD R0, R10, 0x1 ;  /* 0x000000010a007836 */ /* 0x000fca0000000000 */
[----:B------:R-:W-:-:S04]  /*8190*/  ISETP.NE.AND P1, PT, R0, 0x10, PT ;  /* 0x000000100000780c */ /* 0x000fc80003f25270 */
[----:B0-----:R-:W-:Y:S02]  /*81a0*/  SEL R2, RZ, 0x1, P1 ;  /* 0x00000001ff027807 */ /* 0x001fe40000800000 */
[----:B------:R-:W-:Y:S02]  /*81b0*/  SEL R0, R0, RZ, P1 ;  /* 0x000000ff00007207 */ /* 0x000fe40000800000 */
[----:B------:R-:W-:-:S03]  /*81c0*/  LOP3.LUT R11, R11, R2, RZ, 0x3c, !PT ;  /* 0x000000020b0b7212 */ /* 0x000fc600078e3cff */
[----:B------:R-:W-:Y:S01]  /*81d0*/  IMAD R6, R0, 0x8, R3 ;  /* 0x0000000800067824 */ /* 0x000fe200078e0203 */
[----:B------:R-:W-:Y:S01]  /*81e0*/  SHF.L.U32 R5, R11, 0x1f, RZ ;  /* 0x0000001f0b057819 */ /* 0x000fe200000006ff */
[----:B-1----:R-:W-:Y:S06]  /*81f0*/  @!P0 BRA `(.L_x_167) ;  /* 0x00000008006c8947 */ /* 0x002fec0003800000 */
.L_x_190:
[----:B------:R-:W1:Y:S01]  /*8200*/  SYNCS.PHASECHK.TRANS64.TRYWAIT P0, [R6+URZ], R5 ;  /* 0x00000005060075a7 */ /* 0x000e62000800017f */
[----:B------:R-:W-:-:S05]  /*8210*/  VIADD R0, R0, 0x1 ;  /* 0x0000000100007836 */ /* 0x000fca0000000000 */
[----:B------:R-:W-:-:S04]  /*8220*/  ISETP.NE.AND P1, PT, R0, 0x10, PT ;  /* 0x000000100000780c */ /* 0x000fc80003f25270 */
[----:B------:R-:W-:Y:S02]  /*8230*/  SEL R2, RZ, 0x1, P1 ;  /* 0x00000001ff027807 */ /* 0x000fe40000800000 */
[----:B------:R-:W-:Y:S02]  /*8240*/  SEL R0, R0, RZ, P1 ;  /* 0x000000ff00007207 */ /* 0x000fe40000800000 */
[----:B------:R-:W-:-:S03]  /*8250*/  LOP3.LUT R11, R11, R2, RZ, 0x3c, !PT ;  /* 0x000000020b0b7212 */ /* 0x000fc600078e3cff */
[----:B0-----:R-:W-:Y:S01]  /*8260*/  IMAD R7, R0, 0x8, R3 ;  /* 0x0000000800077824 */ /* 0x001fe200078e0203 */
[----:B------:R-:W-:Y:S01]  /*8270*/  SHF.L.U32 R4, R11, 0x1f, RZ ;  /* 0x0000001f0b047819 */ /* 0x000fe200000006ff */
[----:B-1----:R-:W-:Y:S06]  /*8280*/  @!P0 BRA `(.L_x_168) ;  /* 0x00000008005c8947 */ /* 0x002fec0003800000 */
.L_x_191:
        /* <DEDUP_REMOVED lines=9> */
.L_x_192:
        /* <DEDUP_REMOVED lines=9> */
.L_x_193:
        /* <DEDUP_REMOVED lines=9> */
.L_x_194:
        /* <DEDUP_REMOVED lines=9> */
.L_x_195:
        /* <DEDUP_REMOVED lines=9> */
.L_x_196:
        /* <DEDUP_REMOVED lines=9> */
.L_x_197:
        /* <DEDUP_REMOVED lines=9> */
.L_x_198:
        /* <DEDUP_REMOVED lines=9> */
.L_x_199:
        /* <DEDUP_REMOVED lines=9> */
.L_x_200:
        /* <DEDUP_REMOVED lines=9> */
.L_x_201:
        /* <DEDUP_REMOVED lines=9> */
.L_x_202:
[----:B------:R-:W1:Y:S01]  /*88c0*/  SYNCS.PHASECHK.TRANS64.TRYWAIT P0, [R6+URZ], R5 ;  /* 0x00000005060075a7 */ /* 0x000e62000800017f */
[----:B------:R-:W-:-:S05]  /*88d0*/  VIADD R0, R0, 0x1 ;  /* 0x0000000100007836 */ /* 0x000fca0000000000 */
[----:B------:R-:W-:-:S04]  /*88e0*/  ISETP.NE.AND P1, PT, R0, 0x10, PT ;  /* 0x000000100000780c */ /* 0x000fc80003f25270 */
[----:B------:R-:W-:Y:S02]  /*88f0*/  SEL R2, RZ, 0x1, P1 ;  /* 0x00000001ff027807 */ /* 0x000fe40000800000 */
[----:B------:R-:W-:Y:S02]  /*8900*/  SEL R0, R0, RZ, P1 ;  /* 0x000000ff00007207 */ /* 0x000fe40000800000 */
[----:B------:R-:W-:Y:S01]  /*8910*/  LOP3.LUT R2, R11, R2, RZ, 0x3c, !PT ;  /* 0x000000020b027212 */ /* 0x000fe200078e3cff */
[----:B-1----:R-:W-:Y:S06]  /*8920*/  @!P0 BRA `(.L_x_180) ;  /* 0x0000000400a48947 */ /* 0x002fec0003800000 */
.L_x_203:
[----:B------:R-:W-:Y:S01]  /*8930*/  IMAD R3, R0, 0x8, R3 ;  /* 0x0000000800037824 */ /* 0x000fe200078e0203 */
[----:B------:R-:W-:-:S07]  /*8940*/  SHF.L.U32 R0, R2, 0x1f, RZ ;  /* 0x0000001f02007819 */ /* 0x000fce00000006ff */
.L_x_181:
[----:B--2---:R2:W3:Y:S02]  /*8950*/  SYNCS.PHASECHK.TRANS64.TRYWAIT P0, [R3+URZ], R0 ;  /* 0x00000000030075a7 */ /* 0x0044e4000800017f */
[----:B---3--:R-:W-:Y:S05]  /*8960*/  @!P0 NANOSLEEP.SYNCS 0x989680 ;  /* 0x009896800000895d */ /* 0x008fea0003900000 */
[----:B------:R-:W3:Y:S02]  /*8970*/  @!P0 SYNCS.PHASECHK.TRANS64 P0, [R3+URZ], R0 ;  /* 0x00000000030085a7 */ /* 0x000ee4000800007f */
[----:B---3--:R-:W-:Y:S05]  /*8980*/  @!P0 BRA `(.L_x_181) ;  /* 0xfffffffc00f08947 */ /* 0x008fea000383ffff */
.L_x_164:
[----:B------:R-:W-:Y:S05]  /*8990*/  BSYNC B0 ;  /* 0x0000000000007941 */ /* 0x000fea0003800000 */
.L_x_163:
[----:B------:R-:W-:Y:S05]  /*89a0*/  EXIT ;  /* 0x000000000000794d */ /* 0x000fea0003800000 */
.L_x_22:
[----:B-1----:R-:W-:-:S04]  /*89b0*/  IMAD.U32 R15, RZ, RZ, UR8 ;  /* 0x00000008ff0f7e24 */ /* 0x002fc8000f8e00ff */
[----:B------:R1:W4:Y:S03]  /*89c0*/  SYNCS.PHASECHK.TRANS64.TRYWAIT P0, [R15+URZ], R14 ;  /* 0x0000000e0f0075a7 */ /* 0x000326000800017f */
[----:B----4-:R-:W-:Y:S05]  /*89d0*/  @!P0 NANOSLEEP.SYNCS 0x989680 ;  /* 0x009896800000895d */ /* 0x010fea0003900000 */
[----:B------:R-:W4:Y:S02]  /*89e0*/  @!P0 SYNCS.PHASECHK.TRANS64 P0, [R15+URZ], R14 ;  /* 0x0000000e0f0085a7 */ /* 0x000f24000800007f */
[----:B----4-:R-:W-:Y:S05]  /*89f0*/  @!P0 BRA `(.L_x_22) ;  /* 0xfffffffc00ec8947 */ /* 0x010fea000383ffff */
[----:B------:R-:W-:Y:S05]  /*8a00*/  BRA `(.L_x_21) ;  /* 0xffffff9000407947 */ /* 0x000fea000383ffff */
.L_x_151:
[----:B------:R-:W-:Y:S01]  /*8a10*/  BSSY B1, `(.L_x_182) ;  /* 0x0000006000017945 */ /* 0x000fe20003800000 */
[----:B------:R-:W-:-:S07]  /*8a20*/  IMAD.MOV.U32 R6, RZ, RZ, -0x1 ;  /* 0xffffffffff067424 */ /* 0x000fce00078e00ff */
[----:B------:R-:W-:Y:S05]  /*8a30*/  WARPSYNC.COLLECTIVE R6, `(.L_x_183) ;  /* 0x00000000060c7348 */ /* 0x000fea0003c00000 */
[----:B------:R-:W-:Y:S02]  /*8a40*/  ELECT P0, UR62, PT ;  /* 0x00000000003e782f */ /* 0x000fe40003800000 */
[----:B------:R-:W-:Y:S01]  /*8a50*/  MOV R6, UR62 ;  /* 0x0000003e00067c02 */ /* 0x000fe20008000f00 */
[----:B------:R-:W-:Y:S10]  /*8a60*/  ENDCOLLECTIVE ;  /* 0x000000000000791b */ /* 0x000ff40003800000 */
.L_x_183:
[----:B------:R-:W-:Y:S05]  /*8a70*/  BSYNC B1 ;  /* 0x0000000000017941 */ /* 0x000fea0003800000 */
.L_x_182:
[----:B------:R-:W-:Y:S05]  /*8a80*/  BRA `(.L_x_184) ;  /* 0xffffffe8006c7947 */ /* 0x000fea000383ffff */
.L_x_154:
[----:B0-----:R0:W1:Y:S02]  /*8a90*/  SYNCS.PHASECHK.TRANS64.TRYWAIT P0, [R20+URZ+0x80], R9 ;  /* 0x00008009140075a7 */ /* 0x001064000800017f */
[----:B-1----:R-:W-:Y:S05]  /*8aa0*/  @!P0 NANOSLEEP.SYNCS 0x989680 ;  /* 0x009896800000895d */ /* 0x002fea0003900000 */
[----:B------:R-:W1:Y:S02]  /*8ab0*/  @!P0 SYNCS.PHASECHK.TRANS64 P0, [R20+URZ+0x80], R9 ;  /* 0x00008009140085a7 */ /* 0x000e64000800007f */
[----:B-1----:R-:W-:Y:S05]  /*8ac0*/  @!P0 BRA `(.L_x_154) ;  /* 0xfffffffc00f08947 */ /* 0x002fea000383ffff */
[----:B------:R-:W-:Y:S05]  /*8ad0*/  BRA `(.L_x_185) ;  /* 0xffffffe800a87947 */ /* 0x000fea000383ffff */
.L_x_162:
[----:B------:R-:W-:Y:S01]  /*8ae0*/  BSSY B0, `(.L_x_186) ;  /* 0x0000006000007945 */ /* 0x000fe20003800000 */
[----:B------:R-:W-:-:S07]  /*8af0*/  IMAD.MOV.U32 R6, RZ, RZ, -0x1 ;  /* 0xffffffffff067424 */ /* 0x000fce00078e00ff */
[----:B------:R-:W-:Y:S05]  /*8b00*/  WARPSYNC.COLLECTIVE R6, `(.L_x_187) ;  /* 0x00000000060c7348 */ /* 0x000fea0003c00000 */
[----:B------:R-:W-:Y:S02]  /*8b10*/  ELECT P0, UR62, PT ;  /* 0x00000000003e782f */ /* 0x000fe40003800000 */
[----:B------:R-:W-:Y:S01]  /*8b20*/  MOV R6, UR62 ;  /* 0x0000003e00067c02 */ /* 0x000fe20008000f00 */
[----:B------:R-:W-:Y:S10]  /*8b30*/  ENDCOLLECTIVE ;  /* 0x000000000000791b */ /* 0x000ff40003800000 */
.L_x_187:
[----:B------:R-:W-:Y:S05]  /*8b40*/  BSYNC B0 ;  /* 0x0000000000007941 */ /* 0x000fea0003800000 */
.L_x_186:
[----:B------:R-:W-:Y:S05]  /*8b50*/  BRA `(.L_x_188) ;  /* 0xfffffff400307947 */ /* 0x000fea000383ffff */
.L_x_166:
[----:B0-----:R0:W1:Y:S02]  /*8b60*/  SYNCS.PHASECHK.TRANS64.TRYWAIT P0, [R5+URZ], R2 ;  /* 0x00000002050075a7 */ /* 0x001064000800017f */
[----:B-1----:R-:W-:Y:S05]  /*8b70*/  @!P0 NANOSLEEP.SYNCS 0x989680 ;  /* 0x009896800000895d */ /* 0x002fea0003900000 */
[----:B------:R-:W1:Y:S02]  /*8b80*/  @!P0 SYNCS.PHASECHK.TRANS64 P0, [R5+URZ], R2 ;  /* 0x00000002050085a7 */ /* 0x000e64000800007f */
[----:B-1----:R-:W-:Y:S05]  /*8b90*/  @!P0 BRA `(.L_x_166) ;  /* 0xfffffffc00f08947 */ /* 0x002fea000383ffff */
[----:B------:R-:W-:Y:S05]  /*8ba0*/  BRA `(.L_x_189) ;  /* 0xfffffff400707947 */ /* 0x000fea000383ffff */
.L_x_167:
[----:B0-----:R0:W1:Y:S02]  /*8bb0*/  SYNCS.PHASECHK.TRANS64.TRYWAIT P0, [R7+URZ], R4 ;  /* 0x00000004070075a7 */ /* 0x001064000800017f */
[----:B-1----:R-:W-:Y:S05]  /*8bc0*/  @!P0 NANOSLEEP.SYNCS 0x989680 ;  /* 0x009896800000895d */ /* 0x002fea0003900000 */
[----:B------:R-:W1:Y:S02]  /*8bd0*/  @!P0 SYNCS.PHASECHK.TRANS64 P0, [R7+URZ], R4 ;  /* 0x00000004070085a7 */ /* 0x000e64000800007f */
[----:B-1----:R-:W-:Y:S05]  /*8be0*/  @!P0 BRA `(.L_x_167) ;  /* 0xfffffffc00f08947 */ /* 0x002fea000383ffff */
[----:B------:R-:W-:Y:S05]  /*8bf0*/  BRA `(.L_x_190) ;  /* 0xfffffff400807947 */ /* 0x000fea000383ffff */
.L_x_168:
[----:B0-----:R0:W1:Y:S02]  /*8c00*/  SYNCS.PHASECHK.TRANS64.TRYWAIT P0, [R6+URZ], R5 ;  /* 0x00000005060075a7 */ /* 0x001064000800017f */
[----:B-1----:R-:W-:Y:S05]  /*8c10*/  @!P0 NANOSLEEP.SYNCS 0x989680 ;  /* 0x009896800000895d */ /* 0x002fea0003900000 */
[----:B------:R-:W1:Y:S02]  /*8c20*/  @!P0 SYNCS.PHASECHK.TRANS64 P0, [R6+URZ], R5 ;  /* 0x00000005060085a7 */ /* 0x000e64000800007f */
[----:B-1----:R-:W-:Y:S05]  /*8c30*/  @!P0 BRA `(.L_x_168) ;  /* 0xfffffffc00f08947 */ /* 0x002fea000383ffff */
[----:B------:R-:W-:Y:S05]  /*8c40*/  BRA `(.L_x_191) ;  /* 0xfffffff400907947 */ /* 0x000fea000383ffff */
.L_x_169:
[----:B0-----:R0:W1:Y:S02]  /*8c50*/  SYNCS.PHASECHK.TRANS64.TRYWAIT P0, [R7+URZ], R4 ;  /* 0x00000004070075a7 */ /* 0x001064000800017f */
[----:B-1----:R-:W-:Y:S05]  /*8c60*/  @!P0 NANOSLEEP.SYNCS 0x989680 ;  /* 0x009896800000895d */ /* 0x002fea0003900000 */
[----:B------:R-:W1:Y:S02]  /*8c70*/  @!P0 SYNCS.PHASECHK.TRANS64 P0, [R7+URZ], R4 ;  /* 0x00000004070085a7 */ /* 0x000e64000800007f */
[----:B-1----:R-:W-:Y:S05]  /*8c80*/  @!P0 BRA `(.L_x_169) ;  /* 0xfffffffc00f08947 */ /* 0x002fea000383ffff */
[----:B------:R-:W-:Y:S05]  /*8c90*/  BRA `(.L_x_192) ;  /* 0xfffffff400a07947 */ /* 0x000fea000383ffff */
.L_x_170:
[----:B0-----:R0:W1:Y:S02]  /*8ca0*/  SYNCS.PHASECHK.TRANS64.TRYWAIT P0, [R6+URZ], R5 ;  /* 0x00000005060075a7 */ /* 0x001064000800017f */
[----:B-1----:R-:W-:Y:S05]  /*8cb0*/  @!P0 NANOSLEEP.SYNCS 0x989680 ;  /* 0x009896800000895d */ /* 0x002fea0003900000 */
[----:B------:R-:W1:Y:S02]  /*8cc0*/  @!P0 SYNCS.PHASECHK.TRANS64 P0, [R6+URZ], R5 ;  /* 0x00000005060085a7 */ /* 0x000e64000800007f */
[----:B-1----:R-:W-:Y:S05]  /*8cd0*/  @!P0 BRA `(.L_x_170) ;  /* 0xfffffffc00f08947 */ /* 0x002fea000383ffff */
[----:B------:R-:W-:Y:S05]  /*8ce0*/  BRA `(.L_x_193) ;  /* 0xfffffff400b07947 */ /* 0x000fea000383ffff */
.L_x_171:
[----:B0-----:R0:W1:Y:S02]  /*8cf0*/  SYNCS.PHASECHK.TRANS64.TRYWAIT P0, [R7+URZ], R4 ;  /* 0x00000004070075a7 */ /* 0x001064000800017f */
[----:B-1----:R-:W-:Y:S05]  /*8d00*/  @!P0 NANOSLEEP.SYNCS 0x989680 ;  /* 0x009896800000895d */ /* 0x002fea0003900000 */
[----:B------:R-:W1:Y:S02]  /*8d10*/  @!P0 SYNCS.PHASECHK.TRANS64 P0, [R7+URZ], R4 ;  /* 0x00000004070085a7 */ /* 0x000e64000800007f */
[----:B-1----:R-:W-:Y:S05]  /*8d20*/  @!P0 BRA `(.L_x_171) ;  /* 0xfffffffc00f08947 */ /* 0x002fea000383ffff */
[----:B------:R-:W-:Y:S05]  /*8d30*/  BRA `(.L_x_194) ;  /* 0xfffffff400c07947 */ /* 0x000fea000383ffff */
.L_x_172:
[----:B0-----:R0:W1:Y:S02]  /*8d40*/  SYNCS.PHASECHK.TRANS64.TRYWAIT P0, [R6+URZ], R5 ;  /* 0x00000005060075a7 */ /* 0x001064000800017f */
[----:B-1----:R-:W-:Y:S05]  /*8d50*/  @!P0 NANOSLEEP.SYNCS 0x989680 ;  /* 0x009896800000895d */ /* 0x002fea0003900000 */
[----:B------:R-:W1:Y:S02]  /*8d60*/  @!P0 SYNCS.PHASECHK.TRANS64 P0, [R6+URZ], R5 ;  /* 0x00000005060085a7 */ /* 0x000e64000800007f */
[----:B-1----:R-:W-:Y:S05]  /*8d70*/  @!P0 BRA `(.L_x_172) ;  /* 0xfffffffc00f08947 */ /* 0x002fea000383ffff */
[----:B------:R-:W-:Y:S05]  /*8d80*/  BRA `(.L_x_195) ;  /* 0xfffffff400d07947 */ /* 0x000fea000383ffff */
.L_x_173:
[----:B0-----:R0:W1:Y:S02]  /*8d90*/  SYNCS.PHASECHK.TRANS64.TRYWAIT P0, [R7+URZ], R4 ;  /* 0x00000004070075a7 */ /* 0x001064000800017f */
[----:B-1----:R-:W-:Y:S05]  /*8da0*/  @!P0 NANOSLEEP.SYNCS 0x989680 ;  /* 0x009896800000895d */ /* 0x002fea0003900000 */
[----:B------:R-:W1:Y:S02]  /*8db0*/  @!P0 SYNCS.PHASECHK.TRANS64 P0, [R7+URZ], R4 ;  /* 0x00000004070085a7 */ /* 0x000e64000800007f */
[----:B-1----:R-:W-:Y:S05]  /*8dc0*/  @!P0 BRA `(.L_x_173) ;  /* 0xfffffffc00f08947 */ /* 0x002fea000383ffff */
[----:B------:R-:W-:Y:S05]  /*8dd0*/  BRA `(.L_x_196) ;  /* 0xfffffff400e07947 */ /* 0x000fea000383ffff */
.L_x_174:
[----:B0-----:R0:W1:Y:S02]  /*8de0*/  SYNCS.PHASECHK.TRANS64.TRYWAIT P0, [R6+URZ], R5 ;  /* 0x00000005060075a7 */ /* 0x001064000800017f */
[----:B-1----:R-:W-:Y:S05]  /*8df0*/  @!P0 NANOSLEEP.SYNCS 0x989680 ;  /* 0x009896800000895d */ /* 0x002fea0003900000 */
[----:B------:R-:W1:Y:S02]  /*8e00*/  @!P0 SYNCS.PHASECHK.TRANS64 P0, [R6+URZ], R5 ;  /* 0x00000005060085a7 */ /* 0x000e64000800007f */
[----:B-1----:R-:W-:Y:S05]  /*8e10*/  @!P0 BRA `(.L_x_174) ;  /* 0xfffffffc00f08947 */ /* 0x002fea000383ffff */
[----:B------:R-:W-:Y:S05]  /*8e20*/  BRA `(.L_x_197) ;  /* 0xfffffff400f07947 */ /* 0x000fea000383ffff */
.L_x_175:
[----:B0-----:R0:W1:Y:S02]  /*8e30*/  SYNCS.PHASECHK.TRANS64.TRYWAIT P0, [R7+URZ], R4 ;  /* 0x00000004070075a7 */ /* 0x001064000800017f */
[----:B-1----:R-:W-:Y:S05]  /*8e40*/  @!P0 NANOSLEEP.SYNCS 0x989680 ;  /* 0x009896800000895d */ /* 0x002fea0003900000 */
[----:B------:R-:W1:Y:S02]  /*8e50*/  @!P0 SYNCS.PHASECHK.TRANS64 P0, [R7+URZ], R4 ;  /* 0x00000004070085a7 */ /* 0x000e64000800007f */
[----:B-1----:R-:W-:Y:S05]  /*8e60*/  @!P0 BRA `(.L_x_175) ;  /* 0xfffffffc00f08947 */ /* 0x002fea000383ffff */
[----:B------:R-:W-:Y:S05]  /*8e70*/  BRA `(.L_x_198) ;  /* 0xfffffff800007947 */ /* 0x000fea000383ffff */
.L_x_176:
[----:B0-----:R0:W1:Y:S02]  /*8e80*/  SYNCS.PHASECHK.TRANS64.TRYWAIT P0, [R6+URZ], R5 ;  /* 0x00000005060075a7 */ /* 0x001064000800017f */
[----:B-1----:R-:W-:Y:S05]  /*8e90*/  @!P0 NANOSLEEP.SYNCS 0x989680 ;  /* 0x009896800000895d */ /* 0x002fea0003900000 */
[----:B------:R-:W1:Y:S02]  /*8ea0*/  @!P0 SYNCS.PHASECHK.TRANS64 P0, [R6+URZ], R5 ;  /* 0x00000005060085a7 */ /* 0x000e64000800007f */
[----:B-1----:R-:W-:Y:S05]  /*8eb0*/  @!P0 BRA `(.L_x_176) ;  /* 0xfffffffc00f08947 */ /* 0x002fea000383ffff */
[----:B------:R-:W-:Y:S05]  /*8ec0*/  BRA `(.L_x_199) ;  /* 0xfffffff800107947 */ /* 0x000fea000383ffff */
.L_x_177:
[----:B0-----:R0:W1:Y:S02]  /*8ed0*/  SYNCS.PHASECHK.TRANS64.TRYWAIT P0, [R7+URZ], R4 ;  /* 0x00000004070075a7 */ /* 0x001064000800017f */
[----:B-1----:R-:W-:Y:S05]  /*8ee0*/  @!P0 NANOSLEEP.SYNCS 0x989680 ;  /* 0x009896800000895d */ /* 0x002fea0003900000 */
[----:B------:R-:W1:Y:S02]  /*8ef0*/  @!P0 SYNCS.PHASECHK.TRANS64 P0, [R7+URZ], R4 ;  /* 0x00000004070085a7 */ /* 0x000e64000800007f */
[----:B-1----:R-:W-:Y:S05]  /*8f00*/  @!P0 BRA `(.L_x_177) ;  /* 0xfffffffc00f08947 */ /* 0x002fea000383ffff */
[----:B------:R-:W-:Y:S05]  /*8f10*/  BRA `(.L_x_200) ;  /* 0xfffffff800207947 */ /* 0x000fea000383ffff */
.L_x_178:
[----:B0-----:R0:W1:Y:S02]  /*8f20*/  SYNCS.PHASECHK.TRANS64.TRYWAIT P0, [R6+URZ], R5 ;  /* 0x00000005060075a7 */ /* 0x001064000800017f */
[----:B-1----:R-:W-:Y:S05]  /*8f30*/  @!P0 NANOSLEEP.SYNCS 0x989680 ;  /* 0x009896800000895d */ /* 0x002fea0003900000 */
[----:B------:R-:W1:Y:S02]  /*8f40*/  @!P0 SYNCS.PHASECHK.TRANS64 P0, [R6+URZ], R5 ;  /* 0x00000005060085a7 */ /* 0x000e64000800007f */
[----:B-1----:R-:W-:Y:S05]  /*8f50*/  @!P0 BRA `(.L_x_178) ;  /* 0xfffffffc00f08947 */ /* 0x002fea000383ffff */
[----:B------:R-:W-:Y:S05]  /*8f60*/  BRA `(.L_x_201) ;  /* 0xfffffff800307947 */ /* 0x000fea000383ffff */
.L_x_179:
[----:B0-----:R0:W1:Y:S02]  /*8f70*/  SYNCS.PHASECHK.TRANS64.TRYWAIT P0, [R7+URZ], R4 ;  /* 0x00000004070075a7 */ /* 0x001064000800017f */
[----:B-1----:R-:W-:Y:S05]  /*8f80*/  @!P0 NANOSLEEP.SYNCS 0x989680 ;  /* 0x009896800000895d */ /* 0x002fea0003900000 */
[----:B------:R-:W1:Y:S02]  /*8f90*/  @!P0 SYNCS.PHASECHK.TRANS64 P0, [R7+URZ], R4 ;  /* 0x00000004070085a7 */ /* 0x000e64000800007f */
[----:B-1----:R-:W-:Y:S05]  /*8fa0*/  @!P0 BRA `(.L_x_179) ;  /* 0xfffffffc00f08947 */ /* 0x002fea000383ffff */
[----:B------:R-:W-:Y:S05]  /*8fb0*/  BRA `(.L_x_202) ;  /* 0xfffffff800407947 */ /* 0x000fea000383ffff */
.L_x_180:
[----:B-1----:R1:W2:Y:S02]  /*8fc0*/  SYNCS.PHASECHK.TRANS64.TRYWAIT P0, [R6+URZ], R5 ;  /* 0x00000005060075a7 */ /* 0x0022a4000800017f */
[----:B--2---:R-:W-:Y:S05]  /*8fd0*/  @!P0 NANOSLEEP.SYNCS 0x989680 ;  /* 0x009896800000895d */ /* 0x004fea0003900000 */
[----:B------:R-:W2:Y:S02]  /*8fe0*/  @!P0 SYNCS.PHASECHK.TRANS64 P0, [R6+URZ], R5 ;  /* 0x00000005060085a7 */ /* 0x000ea4000800007f */
[----:B--2---:R-:W-:Y:S05]  /*8ff0*/  @!P0 BRA `(.L_x_180) ;  /* 0xfffffffc00f08947 */ /* 0x004fea000383ffff */
[----:B------:R-:W-:Y:S05]  /*9000*/  BRA `(.L_x_203) ;  /* 0xfffffff800487947 */ /* 0x000fea000383ffff */
.L_x_204:
[----:B------:R-:W-:-:S00]  /*9010*/  BRA `(.L_x_204) ;  /* 0xfffffffc00fc7947 */ /* 0x000fc0000383ffff */
[----:B------:R-:W-:-:S00]  /*9020*/  NOP ;  /* 0x0000000000007918 */ /* 0x000fc00000000000 */
        /* <DEDUP_REMOVED lines=13> */
.L_x_205:


//--------------------- .nv.shared._ZN7cutlass13device_kernelINS_4gemm6kernel13GemmUniversalIN4cute5tupleIJiiiiEEENS1_10collective13CollectiveMmaINS1_40MainloopSm90TmaGmmaWarpSpecializedSparseILi16ENS5_IJNS4_1CILi2EEENSA_ILi1EEESC_EEENS1_35KernelTmaWarpSpecializedCooperativeEEENS5_IJNSA_ILi256EEENSA_ILi64EEESH_EEEaNS5_IJNS4_6LayoutINS5_IJiNS5_IJSB_iEEEiEEENS5_IJlNS5_IJSC_SB_EEElEEEEENSJ_INS5_IJNS5_IJSH_iEEESP_iEEENS5_IJNS5_IJSH_NSA_ILi4096EEEEEENS5_IJSC_lEEElEEEEEEEEaNS5_IJlSC_lEEENS4_8TiledMMAINS4_8MMA_AtomIJNS4_4SM904GMMA6SPARSE27GMMA_64x64x64_S32S8S8_SS_TNILNS11_9SparseSelE0EEEEEENSJ_ISD_NS5_IJSC_NSA_ILi0EEES17_EEEEENS5_IJNS4_10UnderscoreES1A_S1A_EEEEENS4_13SM90_TMA_LOADENS4_14ComposedLayoutINS4_7SwizzleILi1ELi4ELi3EEENS4_25smem_sparse_ptr_flag_bitsILi2ELi8EEENSJ_INS5_IJNS5_IJSC_NSA_ILi8EEEEEENS5_IJSB_NSA_ILi32EEEEEEEEENS5_IJNS5_IJS17_SH_EEESM_EEEEEEEvNS4_8identityENS4_23SM90_TMA_LOAD_MULTICASTENS1E_INS1F_ILi2ELi4ELi3EEENS4_18smem_ptr_flag_bitsILi8EEENSJ_INS5_IJS1J_SH_EEENS5_IJSH_SC_EEEEEEEvS1S_EENS_8epilogue10collective6detail29Sm90TmaWarpSpecializedAdapterINS23_15DefaultEpilogueIiNS5_IJSC_llEEES27_NS22_6thread17LinearCombinationIiLi1EiiLNS28_9ScaleType4KindE0ELNS_15FloatRoundStyleE2EiEENS1_15EpilogueDefaultEEEEEvvEEEEvNT_6ParamsE --------------------------
	.section	.nv.shared._ZN7cutlass13device_kernelINS_4gemm6kernel13GemmUniversalIN4cute5tupleIJiiiiEEENS1_10collective13CollectiveMmaINS1_40MainloopSm90TmaGmmaWarpSpecializedSparseILi16ENS5_IJNS4_1CILi2EEENSA_ILi1EEESC_EEENS1_35KernelTmaWarpSpecializedCooperativeEEENS5_IJNSA_ILi256EEENSA_ILi64EEESH_EEEaNS5_IJNS4_6LayoutINS5_IJiNS5_IJSB_iEEEiEEENS5_IJlNS5_IJSC_SB_EEElEEEEENSJ_INS5_IJNS5_IJSH_iEEESP_iEEENS5_IJNS5_IJSH_NSA_ILi4096EEEEEENS5_IJSC_lEEElEEEEEEEEaNS5_IJlSC_lEEENS4_8TiledMMAINS4_8MMA_AtomIJNS4_4SM904GMMA6SPARSE27GMMA_64x64x64_S32S8S8_SS_TNILNS11_9SparseSelE0EEEEEENSJ_ISD_NS5_IJSC_NSA_ILi0EEES17_EEEEENS5_IJNS4_10UnderscoreES1A_S1A_EEEEENS4_13SM90_TMA_LOADENS4_14ComposedLayoutINS4_7SwizzleILi1ELi4ELi3EEENS4_25smem_sparse_ptr_flag_bitsILi2ELi8EEENSJ_INS5_IJNS5_IJSC_NSA_ILi8EEEEEENS5_IJSB_NSA_ILi32EEEEEEEEENS5_IJNS5_IJS17_SH_EEESM_EEEEEEEvNS4_8identityENS4_23SM90_TMA_LOAD_MULTICASTENS1E_INS1F_ILi2ELi4ELi3EEENS4_18smem_ptr_flag_bitsILi8EEENSJ_INS5_IJS1J_SH_EEENS5_IJSH_SC_EEEEEEEvS1S_EENS_8epilogue10collective6detail29Sm90TmaWarpSpecializedAdapterINS23_15DefaultEpilogueIiNS5_IJSC_llEEES27_NS22_6thread17LinearCombinationIiLi1EiiLNS28_9ScaleType4KindE0ELNS_15FloatRoundStyleE2EiEENS1_15EpilogueDefaultEEEEEvvEEEEvNT_6ParamsE,"aw",@nobits
	.sectionflags	@""
	.align	16
	.zero		1024


//--------------------- .nv.shared.reserved.0     --------------------------
	.section	.nv.shared.reserved.0,"aw",@nobits
	.weak		__nv_reservedSMEM_offset_0_alias
	.size		__nv_reservedSMEM_offset_0_alias, 0, 0
	.other		__nv_reservedSMEM_offset_0_alias,@"STO_CUDA_RESERVED_SHARED STV_DEFAULT"
__nv_reservedSMEM_offset_0_alias:
	.zero		0


//--------------------- .nv.global                --------------------------
	.section	.nv.global,"aw",@nobits
.nv.global:
	.type		_ZN39_INTERNAL_b7f5e4dc_4_k_cu_757157f9_37324cute1_E,@object
	.size		_ZN39_INTERNAL_b7f5e4dc_4_k_cu_757157f9_37324cute1_E,(_ZN39_INTERNAL_b7f5e4dc_4_k_cu_757157f9_37324cuda3std3__45__cpo6cbeginE - _ZN39_INTERNAL_b7f5e4dc_4_k_cu_757157f9_37324cute1_E)
_ZN39_INTERNAL_b7f5e4dc_4_k_cu_757157f9_37324cute1_E:
	.zero		1
	.type		_ZN39_INTERNAL_b7f5e4dc_4_k_cu_757157f9_37324cuda3std3__45__cpo6cbeginE,@object
	.size		_ZN39_INTERNAL_b7f5e4dc_4_k_cu_757157f9_37324cuda3std3__45__cpo6cbeginE,(_ZN39_INTERNAL_b7f5e4dc_4_k_cu_757157f9_37324cuda3std3__48in_placeE - _ZN39_INTERNAL_b7f5e4dc_4_k_cu_757157f9_37324cuda3std3__45__cpo6cbeginE)
_ZN39_INTERNAL_b7f5e4dc_4_k_cu_757157f9_37324cuda3std3__45__cpo6cbeginE:
	.zero		1
	.type		_ZN39_INTERNAL_b7f5e4dc_4_k_cu_757157f9_37324cuda3std3__48in_placeE,@object
	.size		_ZN39_INTERNAL_b7f5e4dc_4_k_cu_757157f9_37324cuda3std3__48in_placeE,(_ZN39_INTERNAL_b7f5e4dc_4_k_cu_757157f9_37324cuda3std6ranges3__45__cpo9iter_moveE - _ZN39_INTERNAL_b7f5e4dc_4_k_cu_757157f9_37324cuda3std3__48in_placeE)
_ZN39_INTERNAL_b7f5e4dc_4_k_cu_757157f9_37324cuda3std3__48in_placeE:
	.zero		1
	.type		_ZN39_INTERNAL_b7f5e4dc_4_k_cu_757157f9_37324cuda3std6ranges3__45__cpo9iter_moveE,@object
	.size		_ZN39_INTERNAL_b7f5e4dc_4_k_cu_757157f9_37324cuda3std6ranges3__45__cpo9iter_moveE,(_ZN39_INTERNAL_b7f5e4dc_4_k_cu_757157f9_37324cuda3std3__45__cpo5beginE - _ZN39_INTERNAL_b7f5e4dc_4_k_cu_757157f9_37324cuda3std6ranges3__45__cpo9iter_moveE)
_ZN39_INTERNAL_b7f5e4dc_4_k_cu_757157f9_37324cuda3std6ranges3__45__cpo9iter_moveE:
	.zero		1
	.type		_ZN39_INTERNAL_b7f5e4dc_4_k_cu_757157f9_37324cuda3std3__45__cpo5beginE,@object
	.size		_ZN39_INTERNAL_b7f5e4dc_4_k_cu_757157f9_37324cuda3std3__45__cpo5beginE,(_ZN39_INTERNAL_b7f5e4dc_4_k_cu_757157f9_37324cuda3std3__441_GLOBAL__N__b7f5e4dc_4_k_cu_757157f9_37326ignoreE - _ZN39_INTERNAL_b7f5e4dc_4_k_cu_757157f9_37324cuda3std3__45__cpo5beginE)
_ZN39_INTERNAL_b7f5e4dc_4_k_cu_757157f9_37324cuda3std3__45__cpo5beginE:
	.zero		1
	.type		_ZN39_INTERNAL_b7f5e4dc_4_k_cu_757157f9_37324cuda3std3__441_GLOBAL__N__b7f5e4dc_4_k_cu_757157f9_37326ignoreE,@object
	.size		_ZN39_INTERNAL_b7f5e4dc_4_k_cu_757157f9_37324cuda3std3__441_GLOBAL__N__b7f5e4dc_4_k_cu_757157f9_37326ignoreE,(_ZN39_INTERNAL_b7f5e4dc_4_k_cu_757157f9_37324cute7productE - _ZN39_INTERNAL_b7f5e4dc_4_k_cu_757157f9_37324cuda3std3__441_GLOBAL__N__b7f5e4dc_4_k_cu_757157f9_37326ignoreE)
_ZN39_INTERNAL_b7f5e4dc_4_k_cu_757157f9_37324cuda3std3__441_GLOBAL__N__b7f5e4dc_4_k_cu_757157f9_37326ignoreE:
	.zero		1
	.type		_ZN39_INTERNAL_b7f5e4dc_4_k_cu_757157f9_37324cute7productE,@object
	.size		_ZN39_INTERNAL_b7f5e4dc_4_k_cu_757157f9_37324cute7productE,(_ZN39_INTERNAL_b7f5e4dc_4_k_cu_757157f9_37324cuda3std3__45__cpo3endE - _ZN39_INTERNAL_b7f5e4dc_4_k_cu_757157f9_37324cute7productE)
_ZN39_INTERNAL_b7f5e4dc_4_k_cu_757157f9_37324cute7productE:
	.zero		1
	.type		_ZN39_INTERNAL_b7f5e4dc_4_k_cu_757157f9_37324cuda3std3__45__cpo3endE,@object
	.size		_ZN39_INTERNAL_b7f5e4dc_4_k_cu_757157f9_37324cuda3std3__45__cpo3endE,(_ZN39_INTERNAL_b7f5e4dc_4_k_cu_757157f9_37324cuda3std3__419piecewise_constructE - _ZN39_INTERNAL_b7f5e4dc_4_k_cu_757157f9_37324cuda3std3__45__cpo3endE)
_ZN39_INTERNAL_b7f5e4dc_4_k_cu_757157f9_37324cuda3std3__45__cpo3endE:
	.zero		1
	.type		_ZN39_INTERNAL_b7f5e4dc_4_k_cu_757157f9_37324cuda3std3__419piecewise_constructE,@object
	.size		_ZN39_INTERNAL_b7f5e4dc_4_k_cu_757157f9_37324cuda3std3__419piecewise_constructE,(_ZN39_INTERNAL_b7f5e4dc_4_k_cu_757157f9_37324cuda3std3__45__cpo4cendE - _ZN39_INTERNAL_b7f5e4dc_4_k_cu_757157f9_37324cuda3std3__419piecewise_constructE)
_ZN39_INTERNAL_b7f5e4dc_4_k_cu_757157f9_37324cuda3std3__419piecewise_constructE:
	.zero		1
	.type		_ZN39_INTERNAL_b7f5e4dc_4_k_cu_757157f9_37324cuda3std3__45__cpo4cendE,@object
	.size		_ZN39_INTERNAL_b7f5e4dc_4_k_cu_757157f9_37324cuda3std3__45__cpo4cendE,(_ZN39_INTERNAL_b7f5e4dc_4_k_cu_757157f9_37324cuda3std6ranges3__45__cpo4swapE - _ZN39_INTERNAL_b7f5e4dc_4_k_cu_757157f9_37324cuda3std3__45__cpo4cendE)
_ZN39_INTERNAL_b7f5e4dc_4_k_cu_757157f9_37324cuda3std3__45__cpo4cendE:
	.zero		1
	.type		_ZN39_INTERNAL_b7f5e4dc_4_k_cu_757157f9_37324cuda3std6ranges3__45__cpo4swapE,@object
	.size		_ZN39_INTERNAL_b7f5e4dc_4_k_cu_757157f9_37324cuda3std6ranges3__45__cpo4swapE,(.L_7 - _ZN39_INTERNAL_b7f5e4dc_4_k_cu_757157f9_37324cuda3std6ranges3__45__cpo4swapE)
_ZN39_INTERNAL_b7f5e4dc_4_k_cu_757157f9_37324cuda3std6ranges3__45__cpo4swapE:
	.zero		1
.L_7:


//--------------------- .nv.constant0._ZN7cutlass13device_kernelINS_4gemm6kernel13GemmUniversalIN4cute5tupleIJiiiiEEENS1_10collective13CollectiveMmaINS1_40MainloopSm90TmaGmmaWarpSpecializedSparseILi16ENS5_IJNS4_1CILi2EEENSA_ILi1EEESC_EEENS1_35KernelTmaWarpSpecializedCooperativeEEENS5_IJNSA_ILi256EEENSA_ILi64EEESH_EEEaNS5_IJNS4_6LayoutINS5_IJiNS5_IJSB_iEEEiEEENS5_IJlNS5_IJSC_SB_EEElEEEEENSJ_INS5_IJNS5_IJSH_iEEESP_iEEENS5_IJNS5_IJSH_NSA_ILi4096EEEEEENS5_IJSC_lEEElEEEEEEEEaNS5_IJlSC_lEEENS4_8TiledMMAINS4_8MMA_AtomIJNS4_4SM904GMMA6SPARSE27GMMA_64x64x64_S32S8S8_SS_TNILNS11_9SparseSelE0EEEEEENSJ_ISD_NS5_IJSC_NSA_ILi0EEES17_EEEEENS5_IJNS4_10UnderscoreES1A_S1A_EEEEENS4_13SM90_TMA_LOADENS4_14ComposedLayoutINS4_7SwizzleILi1ELi4ELi3EEENS4_25smem_sparse_ptr_flag_bitsILi2ELi8EEENSJ_INS5_IJNS5_IJSC_NSA_ILi8EEEEEENS5_IJSB_NSA_ILi32EEEEEEEEENS5_IJNS5_IJS17_SH_EEESM_EEEEEEEvNS4_8identityENS4_23SM90_TMA_LOAD_MULTICASTENS1E_INS1F_ILi2ELi4ELi3EEENS4_18smem_ptr_flag_bitsILi8EEENSJ_INS5_IJS1J_SH_EEENS5_IJSH_SC_EEEEEEEvS1S_EENS_8epilogue10collective6detail29Sm90TmaWarpSpecializedAdapterINS23_15DefaultEpilogueIiNS5_IJSC_llEEES27_NS22_6thread17LinearCombinationIiLi1EiiLNS28_9ScaleType4KindE0ELNS_15FloatRoundStyleE2EiEENS1_15EpilogueDefaultEEEEEvvEEEEvNT_6ParamsE --------------------------
	.section	.nv.constant0._ZN7cutlass13device_kernelINS_4gemm6kernel13GemmUniversalIN4cute5tupleIJiiiiEEENS1_10collective13CollectiveMmaINS1_40MainloopSm90TmaGmmaWarpSpecializedSparseILi16ENS5_IJNS4_1CILi2EEENSA_ILi1EEESC_EEENS1_35KernelTmaWarpSpecializedCooperativeEEENS5_IJNSA_ILi256EEENSA_ILi64EEESH_EEEaNS5_IJNS4_6LayoutINS5_IJiNS5_IJSB_iEEEiEEENS5_IJlNS5_IJSC_SB_EEElEEEEENSJ_INS5_IJNS5_IJSH_iEEESP_iEEENS5_IJNS5_IJSH_NSA_ILi4096EEEEEENS5_IJSC_lEEElEEEEEEEEaNS5_IJlSC_lEEENS4_8TiledMMAINS4_8MMA_AtomIJNS4_4SM904GMMA6SPARSE27GMMA_64x64x64_S32S8S8_SS_TNILNS11_9SparseSelE0EEEEEENSJ_ISD_NS5_IJSC_NSA_ILi0EEES17_EEEEENS5_IJNS4_10UnderscoreES1A_S1A_EEEEENS4_13SM90_TMA_LOADENS4_14ComposedLayoutINS4_7SwizzleILi1ELi4ELi3EEENS4_25smem_sparse_ptr_flag_bitsILi2ELi8EEENSJ_INS5_IJNS5_IJSC_NSA_ILi8EEEEEENS5_IJSB_NSA_ILi32EEEEEEEEENS5_IJNS5_IJS17_SH_EEESM_EEEEEEEvNS4_8identityENS4_23SM90_TMA_LOAD_MULTICASTENS1E_INS1F_ILi2ELi4ELi3EEENS4_18smem_ptr_flag_bitsILi8EEENSJ_INS5_IJS1J_SH_EEENS5_IJSH_SC_EEEEEEEvS1S_EENS_8epilogue10collective6detail29Sm90TmaWarpSpecializedAdapterINS23_15DefaultEpilogueIiNS5_IJSC_llEEES27_NS22_6thread17LinearCombinationIiLi1EiiLNS28_9ScaleType4KindE0ELNS_15FloatRoundStyleE2EiEENS1_15EpilogueDefaultEEEEEvvEEEEvNT_6ParamsE,"a",@progbits
	.sectionflags	@""
	.align	4
.nv.constant0._ZN7cutlass13device_kernelINS_4gemm6kernel13GemmUniversalIN4cute5tupleIJiiiiEEENS1_10collective13CollectiveMmaINS1_40MainloopSm90TmaGmmaWarpSpecializedSparseILi16ENS5_IJNS4_1CILi2EEENSA_ILi1EEESC_EEENS1_35KernelTmaWarpSpecializedCooperativeEEENS5_IJNSA_ILi256EEENSA_ILi64EEESH_EEEaNS5_IJNS4_6LayoutINS5_IJiNS5_IJSB_iEEEiEEENS5_IJlNS5_IJSC_SB_EEElEEEEENSJ_INS5_IJNS5_IJSH_iEEESP_iEEENS5_IJNS5_IJSH_NSA_ILi4096EEEEEENS5_IJSC_lEEElEEEEEEEEaNS5_IJlSC_lEEENS4_8TiledMMAINS4_8MMA_AtomIJNS4_4SM904GMMA6SPARSE27GMMA_64x64x64_S32S8S8_SS_TNILNS11_9SparseSelE0EEEEEENSJ_ISD_NS5_IJSC_NSA_ILi0EEES17_EEEEENS5_IJNS4_10UnderscoreES1A_S1A_EEEEENS4_13SM90_TMA_LOADENS4_14ComposedLayoutINS4_7SwizzleILi1ELi4ELi3EEENS4_25smem_sparse_ptr_flag_bitsILi2ELi8EEENSJ_INS5_IJNS5_IJSC_NSA_ILi8EEEEEENS5_IJSB_NSA_ILi32EEEEEEEEENS5_IJNS5_IJS17_SH_EEESM_EEEEEEEvNS4_8identityENS4_23SM90_TMA_LOAD_MULTICASTENS1E_INS1F_ILi2ELi4ELi3EEENS4_18smem_ptr_flag_bitsILi8EEENSJ_INS5_IJS1J_SH_EEENS5_IJSH_SC_EEEEEEEvS1S_EENS_8epilogue10collective6detail29Sm90TmaWarpSpecializedAdapterINS23_15DefaultEpilogueIiNS5_IJSC_llEEES27_NS22_6thread17LinearCombinationIiLi1EiiLNS28_9ScaleType4KindE0ELNS_15FloatRoundStyleE2EiEENS1_15EpilogueDefaultEEEEEvvEEEEvNT_6ParamsE:
	.zero		1920


//--------------------- SYMBOLS --------------------------

	.type		.nv.reservedSmem.offset0,@object
	.size		.nv.reservedSmem.offset0,0x4
